// auto-generated by cutlass_sweep.gemm — config: {"arch": "sm_100", "cluster_m": 2, "cluster_n": 1, "dtype": "int8", "stages": 4, "tile_k": 64, "tile_m": 128, "tile_n": 128}
#include "cutlass/cutlass.h"
#include "cutlass/gemm/collective/collective_builder.hpp"
#include "cutlass/gemm/device/gemm_universal_adapter.h"
#include "cutlass/gemm/kernel/gemm_universal.hpp"
#include "cutlass/epilogue/collective/collective_builder.hpp"

using ElemA = int8_t;
using ElemB = int8_t;
using ElemCD = int8_t;
using Acc  = int32_t;
using TileShape    = cute::Shape<cute::_128, cute::_128, cute::_64>;
using ClusterShape = cute::Shape<cute::_2, cute::_1, cute::_1>;

using CollectiveEpilogue = typename cutlass::epilogue::collective::CollectiveBuilder<
    cutlass::arch::Sm100, cutlass::arch::OpClassTensorOp,
    TileShape, ClusterShape,
    cutlass::epilogue::collective::EpilogueTileAuto,
    Acc, Acc,
    ElemCD, cutlass::layout::RowMajor, 128 / cutlass::sizeof_bits<ElemCD>::value,
    ElemCD, cutlass::layout::RowMajor, 128 / cutlass::sizeof_bits<ElemCD>::value,
    cutlass::epilogue::collective::EpilogueScheduleAuto
  >::CollectiveOp;

using CollectiveMainloop = typename cutlass::gemm::collective::CollectiveBuilder<
    cutlass::arch::Sm100, cutlass::arch::OpClassTensorOp,
    ElemA, cutlass::layout::RowMajor, 128 / cutlass::sizeof_bits<ElemA>::value,
    ElemB, cutlass::layout::ColumnMajor, 128 / cutlass::sizeof_bits<ElemB>::value,
    Acc,
    TileShape, ClusterShape,
    cutlass::gemm::collective::StageCount<4>,
    cutlass::gemm::collective::KernelScheduleAuto
  >::CollectiveOp;

using GemmKernel = cutlass::gemm::kernel::GemmUniversal<
    cute::Shape<int,int,int,int>,
    CollectiveMainloop,
    CollectiveEpilogue
>;
using Gemm = cutlass::gemm::device::GemmUniversalAdapter<GemmKernel>;

// Force the device kernel symbol into the cubin without needing a host main.
auto* _anchor = &cutlass::device_kernel<GemmKernel>;


// ===== COMPILED SASS (sm_100a) =====

	.target	sm_100a

	.elftype	@"ET_EXEC"


//--------------------- .note.nv.tkinfo           --------------------------
	.section	.note.nv.tkinfo,"",@"SHT_NOTE"
	.sectionflags	@"SHF_NOTE_NV_TKINFO"
	.tkinfo
        /*0018*/ 	.word	0x00000002
        /*0030*/ 	.string	""
        /*0030*/ 	.string	"ptxas"
        /*0030*/ 	.string	"Cuda compilation tools, release 13.0, V13.0.88"
        /*0030*/ 	.string	"Build cuda_13.0.r13.0/compiler.36424714_0"
        /*0030*/ 	.string	"-arch sm_100a -m 64 "



//--------------------- .note.nv.cuinfo           --------------------------
	.section	.note.nv.cuinfo,"",@"SHT_NOTE"
	.sectionflags	@"SHF_NOTE_NV_CUINFO"
        /*0018*/ 	.short	0x0002
        /*001a*/ 	.short	0x0064
        /*001c*/ 	.short	0x0082
	.zero		2


//--------------------- .nv.info                  --------------------------
	.section	.nv.info,"",@"SHT_CUDA_INFO"
	.align	4


	//----- nvinfo : EIATTR_REGCOUNT
	.align		4
        /*0000*/ 	.byte	0x04, 0x2f
        /*0002*/ 	.short	(.L_19 - .L_18)
	.align		4
.L_18:
        /*0004*/ 	.word	index@(_ZN7cutlass13device_kernelINS_4gemm6kernel13GemmUniversalIN4cute5tupleIJiiiiEEENS1_10collective13CollectiveMmaINS1_35MainloopSm100TmaUmmaWarpSpecializedILi4ELi2ELi4ENS5_IJNS4_1CILi2EEENSA_ILi1EEESC_EEEEENS5_IJNSA_ILi128EEESF_NSA_ILi64EEEEEEaNS5_IJlSC_lEEEaSI_NS4_8TiledMMAINS4_8MMA_AtomIJNS4_21SM100_MMA_S8_2x1SM_SSIaaiLi128ELi128ELNS4_4UMMA5MajorE0ELSN_0ELNSM_8SaturateE0EEEEEENS4_6LayoutINS5_IJSC_SC_SC_EEENS5_IJNSA_ILi0EEEST_ST_EEEEENS5_IJNS4_10UnderscoreESW_SW_EEEEENS4_18SM100_TMA_2SM_LOADENS4_14ComposedLayoutINS4_7SwizzleILi2ELi4ELi3EEENS4_18smem_ptr_flag_bitsILi8EEENSR_INS5_IJNSA_ILi8EEESG_EEENS5_IJSG_SC_EEEEEEEvNS4_8identityESZ_S19_vS1A_EENS_8epilogue10collective18CollectiveEpilogueINS1C_23Sm100TmaWarpSpecializedILi2ELi2ELi32ELb0ELb0EEEJNS5_IJSG_SF_SG_EEENS5_IJNSR_ISG_SC_EENSR_INS5_IJNSA_ILi32EEESB_EEENS5_IJSC_SG_EEEEEEEEaSI_aSI_NS1C_6fusion15FusionCallbacksIS1G_NS1O_17LinearCombinationIaiaiLNS_15FloatRoundStyleE2EEES1H_S1N_JEEENS4_5SM1004TMEM4LOAD26SM100_TMEM_LOAD_32dp32b32xENS4_13SM90_TMA_LOADENS10_INS11_ILi1ELi4ELi3EEES14_NSR_INS5_IJS15_S1J_EEENS5_IJS1J_SC_EEEEEEENS4_39AutoVectorizingCopyWithAssumedAlignmentILi128EEENS4_14SM90_TMA_STOREES23_S25_S25_EEEvvEEEEvNT_6ParamsE)
        /*0008*/ 	.word	0x0000007a


	//----- nvinfo : EIATTR_FRAME_SIZE
	.align		4
.L_19:
        /*000c*/ 	.byte	0x04, 0x11
        /*000e*/ 	.short	(.L_21 - .L_20)
	.align		4
.L_20:
        /*0010*/ 	.word	index@($__internal_2_$__cuda_sm10x_tcgen05_guardrail_trap_unallocated_columns_being_dealloced)
        /*0014*/ 	.word	0x00000000


	//----- nvinfo : EIATTR_FRAME_SIZE
	.align		4
.L_21:
        /*0018*/ 	.byte	0x04, 0x11
        /*001a*/ 	.short	(.L_23 - .L_22)
	.align		4
.L_22:
        /*001c*/ 	.word	index@($__internal_1_$__cuda_sm10x_tcgen05_guardrail_trap_phase_invalid_during_alloc)
        /*0020*/ 	.word	0x00000000


	//----- nvinfo : EIATTR_FRAME_SIZE
	.align		4
.L_23:
        /*0024*/ 	.byte	0x04, 0x11
        /*0026*/ 	.short	(.L_25 - .L_24)
	.align		4
.L_24:
        /*0028*/ 	.word	index@($__internal_0_$__cuda_sm10x_tcgen05_guardrail_trap_col_being_dealloced_not_returned_by_alloc)
        /*002c*/ 	.word	0x00000000


	//----- nvinfo : EIATTR_FRAME_SIZE
	.align		4
.L_25:
        /*0030*/ 	.byte	0x04, 0x11
        /*0032*/ 	.short	(.L_27 - .L_26)
	.align		4
.L_26:
        /*0034*/ 	.word	index@(_ZN7cutlass13device_kernelINS_4gemm6kernel13GemmUniversalIN4cute5tupleIJiiiiEEENS1_10collective13CollectiveMmaINS1_35MainloopSm100TmaUmmaWarpSpecializedILi4ELi2ELi4ENS5_IJNS4_1CILi2EEENSA_ILi1EEESC_EEEEENS5_IJNSA_ILi128EEESF_NSA_ILi64EEEEEEaNS5_IJlSC_lEEEaSI_NS4_8TiledMMAINS4_8MMA_AtomIJNS4_21SM100_MMA_S8_2x1SM_SSIaaiLi128ELi128ELNS4_4UMMA5MajorE0ELSN_0ELNSM_8SaturateE0EEEEEENS4_6LayoutINS5_IJSC_SC_SC_EEENS5_IJNSA_ILi0EEEST_ST_EEEEENS5_IJNS4_10UnderscoreESW_SW_EEEEENS4_18SM100_TMA_2SM_LOADENS4_14ComposedLayoutINS4_7SwizzleILi2ELi4ELi3EEENS4_18smem_ptr_flag_bitsILi8EEENSR_INS5_IJNSA_ILi8EEESG_EEENS5_IJSG_SC_EEEEEEEvNS4_8identityESZ_S19_vS1A_EENS_8epilogue10collective18CollectiveEpilogueINS1C_23Sm100TmaWarpSpecializedILi2ELi2ELi32ELb0ELb0EEEJNS5_IJSG_SF_SG_EEENS5_IJNSR_ISG_SC_EENSR_INS5_IJNSA_ILi32EEESB_EEENS5_IJSC_SG_EEEEEEEEaSI_aSI_NS1C_6fusion15FusionCallbacksIS1G_NS1O_17LinearCombinationIaiaiLNS_15FloatRoundStyleE2EEES1H_S1N_JEEENS4_5SM1004TMEM4LOAD26SM100_TMEM_LOAD_32dp32b32xENS4_13SM90_TMA_LOADENS10_INS11_ILi1ELi4ELi3EEES14_NSR_INS5_IJS15_S1J_EEENS5_IJS1J_SC_EEEEEEENS4_39AutoVectorizingCopyWithAssumedAlignmentILi128EEENS4_14SM90_TMA_STOREES23_S25_S25_EEEvvEEEEvNT_6ParamsE)
        /*0038*/ 	.word	0x00000000


	//----- nvinfo : EIATTR_MIN_STACK_SIZE
	.align		4
.L_27:
        /*003c*/ 	.byte	0x04, 0x12
        /*003e*/ 	.short	(.L_29 - .L_28)
	.align		4
.L_28:
        /*0040*/ 	.word	index@(_ZN7cutlass13device_kernelINS_4gemm6kernel13GemmUniversalIN4cute5tupleIJiiiiEEENS1_10collective13CollectiveMmaINS1_35MainloopSm100TmaUmmaWarpSpecializedILi4ELi2ELi4ENS5_IJNS4_1CILi2EEENSA_ILi1EEESC_EEEEENS5_IJNSA_ILi128EEESF_NSA_ILi64EEEEEEaNS5_IJlSC_lEEEaSI_NS4_8TiledMMAINS4_8MMA_AtomIJNS4_21SM100_MMA_S8_2x1SM_SSIaaiLi128ELi128ELNS4_4UMMA5MajorE0ELSN_0ELNSM_8SaturateE0EEEEEENS4_6LayoutINS5_IJSC_SC_SC_EEENS5_IJNSA_ILi0EEEST_ST_EEEEENS5_IJNS4_10UnderscoreESW_SW_EEEEENS4_18SM100_TMA_2SM_LOADENS4_14ComposedLayoutINS4_7SwizzleILi2ELi4ELi3EEENS4_18smem_ptr_flag_bitsILi8EEENSR_INS5_IJNSA_ILi8EEESG_EEENS5_IJSG_SC_EEEEEEEvNS4_8identityESZ_S19_vS1A_EENS_8epilogue10collective18CollectiveEpilogueINS1C_23Sm100TmaWarpSpecializedILi2ELi2ELi32ELb0ELb0EEEJNS5_IJSG_SF_SG_EEENS5_IJNSR_ISG_SC_EENSR_INS5_IJNSA_ILi32EEESB_EEENS5_IJSC_SG_EEEEEEEEaSI_aSI_NS1C_6fusion15FusionCallbacksIS1G_NS1O_17LinearCombinationIaiaiLNS_15FloatRoundStyleE2EEES1H_S1N_JEEENS4_5SM1004TMEM4LOAD26SM100_TMEM_LOAD_32dp32b32xENS4_13SM90_TMA_LOADENS10_INS11_ILi1ELi4ELi3EEES14_NSR_INS5_IJS15_S1J_EEENS5_IJS1J_SC_EEEEEEENS4_39AutoVectorizingCopyWithAssumedAlignmentILi128EEENS4_14SM90_TMA_STOREES23_S25_S25_EEEvvEEEEvNT_6ParamsE)
        /*0044*/ 	.word	0x00000000
.L_29:


//--------------------- .nv.compat                --------------------------
	.section	.nv.compat,"",@"SHT_CUDA_COMPAT_INFO"
	.align	4
        /*0000*/ 	.byte	0x02, 0x09, 0x01, 0x00, 0x02, 0x02, 0x03, 0x00, 0x02, 0x05, 0x06, 0x00, 0x03, 0x07, 0x01, 0x01
        /*0010*/ 	.byte	0x02, 0x03, 0x01, 0x00, 0x02, 0x06, 0x01, 0x00, 0x04, 0x0b, 0x08, 0x00, 0x01, 0x00, 0x00, 0x00
        /*0020*/ 	.byte	0x00, 0x00, 0x00, 0x00


//--------------------- .nv.info._ZN7cutlass13device_kernelINS_4gemm6kernel13GemmUniversalIN4cute5tupleIJiiiiEEENS1_10collective13CollectiveMmaINS1_35MainloopSm100TmaUmmaWarpSpecializedILi4ELi2ELi4ENS5_IJNS4_1CILi2EEENSA_ILi1EEESC_EEEEENS5_IJNSA_ILi128EEESF_NSA_ILi64EEEEEEaNS5_IJlSC_lEEEaSI_NS4_8TiledMMAINS4_8MMA_AtomIJNS4_21SM100_MMA_S8_2x1SM_SSIaaiLi128ELi128ELNS4_4UMMA5MajorE0ELSN_0ELNSM_8SaturateE0EEEEEENS4_6LayoutINS5_IJSC_SC_SC_EEENS5_IJNSA_ILi0EEEST_ST_EEEEENS5_IJNS4_10UnderscoreESW_SW_EEEEENS4_18SM100_TMA_2SM_LOADENS4_14ComposedLayoutINS4_7SwizzleILi2ELi4ELi3EEENS4_18smem_ptr_flag_bitsILi8EEENSR_INS5_IJNSA_ILi8EEESG_EEENS5_IJSG_SC_EEEEEEEvNS4_8identityESZ_S19_vS1A_EENS_8epilogue10collective18CollectiveEpilogueINS1C_23Sm100TmaWarpSpecializedILi2ELi2ELi32ELb0ELb0EEEJNS5_IJSG_SF_SG_EEENS5_IJNSR_ISG_SC_EENSR_INS5_IJNSA_ILi32EEESB_EEENS5_IJSC_SG_EEEEEEEEaSI_aSI_NS1C_6fusion15FusionCallbacksIS1G_NS1O_17LinearCombinationIaiaiLNS_15FloatRoundStyleE2EEES1H_S1N_JEEENS4_5SM1004TMEM4LOAD26SM100_TMEM_LOAD_32dp32b32xENS4_13SM90_TMA_LOADENS10_INS11_ILi1ELi4ELi3EEES14_NSR_INS5_IJS15_S1J_EEENS5_IJS1J_SC_EEEEEEENS4_39AutoVectorizingCopyWithAssumedAlignmentILi128EEENS4_14SM90_TMA_STOREES23_S25_S25_EEEvvEEEEvNT_6ParamsE --------------------------
	.section	.nv.info._ZN7cutlass13device_kernelINS_4gemm6kernel13GemmUniversalIN4cute5tupleIJiiiiEEENS1_10collective13CollectiveMmaINS1_35MainloopSm100TmaUmmaWarpSpecializedILi4ELi2ELi4ENS5_IJNS4_1CILi2EEENSA_ILi1EEESC_EEEEENS5_IJNSA_ILi128EEESF_NSA_ILi64EEEEEEaNS5_IJlSC_lEEEaSI_NS4_8TiledMMAINS4_8MMA_AtomIJNS4_21SM100_MMA_S8_2x1SM_SSIaaiLi128ELi128ELNS4_4UMMA5MajorE0ELSN_0ELNSM_8SaturateE0EEEEEENS4_6LayoutINS5_IJSC_SC_SC_EEENS5_IJNSA_ILi0EEEST_ST_EEEEENS5_IJNS4_10UnderscoreESW_SW_EEEEENS4_18SM100_TMA_2SM_LOADENS4_14ComposedLayoutINS4_7SwizzleILi2ELi4ELi3EEENS4_18smem_ptr_flag_bitsILi8EEENSR_INS5_IJNSA_ILi8EEESG_EEENS5_IJSG_SC_EEEEEEEvNS4_8identityESZ_S19_vS1A_EENS_8epilogue10collective18CollectiveEpilogueINS1C_23Sm100TmaWarpSpecializedILi2ELi2ELi32ELb0ELb0EEEJNS5_IJSG_SF_SG_EEENS5_IJNSR_ISG_SC_EENSR_INS5_IJNSA_ILi32EEESB_EEENS5_IJSC_SG_EEEEEEEEaSI_aSI_NS1C_6fusion15FusionCallbacksIS1G_NS1O_17LinearCombinationIaiaiLNS_15FloatRoundStyleE2EEES1H_S1N_JEEENS4_5SM1004TMEM4LOAD26SM100_TMEM_LOAD_32dp32b32xENS4_13SM90_TMA_LOADENS10_INS11_ILi1ELi4ELi3EEES14_NSR_INS5_IJS15_S1J_EEENS5_IJS1J_SC_EEEEEEENS4_39AutoVectorizingCopyWithAssumedAlignmentILi128EEENS4_14SM90_TMA_STOREES23_S25_S25_EEEvvEEEEvNT_6ParamsE,"",@"SHT_CUDA_INFO"
	.sectionflags	@""
	.align	4


	//----- nvinfo : EIATTR_CUDA_API_VERSION
	.align		4
        /*0000*/ 	.byte	0x04, 0x37
        /*0002*/ 	.short	(.L_31 - .L_30)
.L_30:
        /*0004*/ 	.word	0x00000082


	//----- nvinfo : EIATTR_KPARAM_INFO
	.align		4
.L_31:
        /*0008*/ 	.byte	0x04, 0x17
        /*000a*/ 	.short	(.L_33 - .L_32)
.L_32:
        /*000c*/ 	.word	0x00000000
        /*0010*/ 	.short	0x0000
        /*0012*/ 	.short	0x0000
        /*0014*/ 	.byte	0x00, 0xf0, 0x01, 0x20


	//----- nvinfo : EIATTR_AT_ENTRY_FRAGMENTS
	.align		4
.L_33:
        /*0018*/ 	.byte	0x04, 0x4f
        /*001a*/ 	.short	(.L_35 - .L_34)


	//   ....[0]....
.L_34:
        /*001c*/ 	.word	0x00000007


	//----- nvinfo : EIATTR_RESERVED_SMEM_USED
	.align		4
.L_35:
        /*0020*/ 	.byte	0x01, 0x41
	.zero		2


	//----- nvinfo : EIATTR_SPARSE_MMA_MASK
	.align		4
        /*0024*/ 	.byte	0x03, 0x50
        /*0026*/ 	.short	0x0000


	//----- nvinfo : EIATTR_TCGEN05_2CTA_USED
	.align		4
        /*0028*/ 	.byte	0x01, 0x52
	.zero		2


	//----- nvinfo : EIATTR_MAXREG_COUNT
	.align		4
        /*002c*/ 	.byte	0x03, 0x1b
        /*002e*/ 	.short	0x00ff


	//----- nvinfo : EIATTR_NUM_BARRIERS
	.align		4
        /*0030*/ 	.byte	0x02, 0x4c
        /*0032*/ 	.byte	0x07
	.zero		1


	//----- nvinfo : EIATTR_EXTERNS
	.align		4
        /*0034*/ 	.byte	0x04, 0x0f
        /*0036*/ 	.short	(.L_37 - .L_36)


	//   ....[0]....
	.align		4
.L_36:
        /*0038*/ 	.word	index@(__assertfail)


	//----- nvinfo : EIATTR_MERCURY_ISA_VERSION
	.align		4
.L_37:
        /*003c*/ 	.byte	0x03, 0x5f
        /*003e*/ 	.short	0x0101


	//----- nvinfo : EIATTR_INT_WARP_WIDE_INSTR_OFFSETS
	.align		4
        /*0040*/ 	.byte	0x04, 0x31
        /*0042*/ 	.short	(.L_39 - .L_38)


	//   ....[0]....
.L_38:
        /*0044*/ 	.word	0x00000cd0


	//   ....[1]....
        /*0048*/ 	.word	0x00000d70


	//   ....[2]....
        /*004c*/ 	.word	0x00002090


	//   ....[3]....
        /*0050*/ 	.word	0x00003e90


	//   ....[4]....
        /*0054*/ 	.word	0x00003eb0


	//   ....[5]....
        /*0058*/ 	.word	0x00003ee0


	//   ....[6]....
        /*005c*/ 	.word	0x00004810


	//   ....[7]....
        /*0060*/ 	.word	0x00004830


	//   ....[8]....
        /*0064*/ 	.word	0x00004930


	//   ....[9]....
        /*0068*/ 	.word	0x00004ac0


	//   ....[10]....
        /*006c*/ 	.word	0x00004ad0


	//   ....[11]....
        /*0070*/ 	.word	0x00004c60


	//----- nvinfo : EIATTR_COOP_GROUP_MASK_REGIDS
	.align		4
.L_39:
        /*0074*/ 	.byte	0x04, 0x29
        /*0076*/ 	.short	(.L_41 - .L_40)


	//   ....[0]....
.L_40:
        /*0078*/ 	.word	0xffffffff


	//   ....[1]....
        /*007c*/ 	.word	0xffffffff


	//   ....[2]....
        /*0080*/ 	.word	0xffffffff


	//   ....[3]....
        /*0084*/ 	.word	0xffffffff


	//   ....[4]....
        /*0088*/ 	.word	0xffffffff


	//   ....[5]....
        /*008c*/ 	.word	0xffffffff


	//   ....[6]....
        /*0090*/ 	.word	0xffffffff


	//   ....[7]....
        /*0094*/ 	.word	0xffffffff


	//   ....[8]....
        /*0098*/ 	.word	0xffffffff


	//   ....[9]....
        /*009c*/ 	.word	0xffffffff


	//   ....[10]....
        /*00a0*/ 	.word	0xffffffff


	//   ....[11]....
        /*00a4*/ 	.word	0xffffffff


	//   ....[12]....
        /*00a8*/ 	.word	0xffffffff


	//   ....[13]....
        /*00ac*/ 	.word	0xffffffff


	//----- nvinfo : EIATTR_COOP_GROUP_INSTR_OFFSETS
	.align		4
.L_41:
        /*00b0*/ 	.byte	0x04, 0x28
        /*00b2*/ 	.short	(.L_43 - .L_42)


	//   ....[0]....
.L_42:
        /*00b4*/ 	.word	0x000000c0


	//   ....[1]....
        /*00b8*/ 	.word	0x00000500


	//   ....[2]....
        /*00bc*/ 	.word	0x00000680


	//   ....[3]....
        /*00c0*/ 	.word	0x000007d0


	//   ....[4]....
        /*00c4*/ 	.word	0x000008c0


	//   ....[5]....
        /*00c8*/ 	.word	0x00000a20


	//   ....[6]....
        /*00cc*/ 	.word	0x00000bb0


	//   ....[7]....
        /*00d0*/ 	.word	0x00000df0


	//   ....[8]....
        /*00d4*/ 	.word	0x00001f70


	//   ....[9]....
        /*00d8*/ 	.word	0x00002d50


	//   ....[10]....
        /*00dc*/ 	.word	0x00003220


	//   ....[11]....
        /*00e0*/ 	.word	0x00003250


	//   ....[12]....
        /*00e4*/ 	.word	0x00003d90


	//   ....[13]....
        /*00e8*/ 	.word	0x00003fa0


	//----- nvinfo : EIATTR_VRC_CTA_INIT_COUNT
	.align		4
.L_43:
        /*00ec*/ 	.byte	0x02, 0x4a
        /*00ee*/ 	.byte	0x80
	.zero		1


	//----- nvinfo : EIATTR_SYSCALL_OFFSETS
	.align		4
        /*00f0*/ 	.byte	0x04, 0x46
        /*00f2*/ 	.short	(.L_45 - .L_44)


	//   ....[0]....
.L_44:
        /*00f4*/ 	.word	0x000056c0


	//   ....[1]....
        /*00f8*/ 	.word	0x00005800


	//   ....[2]....
        /*00fc*/ 	.word	0x00005fe0


	//   ....[3]....
        /*0100*/ 	.word	0x00006de0


	//----- nvinfo : EIATTR_MBARRIER_INSTR_OFFSETS
	.align		4
.L_45:
        /*0104*/ 	.byte	0x04, 0x39
        /*0106*/ 	.short	(.L_47 - .L_46)


	//   ....[0]....
.L_46:
        /*0108*/ 	.word	0x000005f0
        /*010c*/ 	.word	0x000000ff
        /*0110*/ 	.word	0x00000000
        /*0114*/ 	.short	0x0100
        /*0116*/ 	.byte	0x08
	.zero		1


	//   ....[1]....
        /*0118*/ 	.word	0x00000600
        /*011c*/ 	.word	0x000000ff
        /*0120*/ 	.word	0x00000020
        /*0124*/ 	.short	0x0100
        /*0126*/ 	.byte	0x08
	.zero		1


	//   ....[2]....
        /*0128*/ 	.word	0x00000610
        /*012c*/ 	.word	0x000000ff
        /*0130*/ 	.word	0x00000008
        /*0134*/ 	.short	0x0100
        /*0136*/ 	.byte	0x08
	.zero		1


	//   ....[3]....
        /*0138*/ 	.word	0x00000620
        /*013c*/ 	.word	0x000000ff
        /*0140*/ 	.word	0x00000028
        /*0144*/ 	.short	0x0100
        /*0146*/ 	.byte	0x08
	.zero		1


	//   ....[4]....
        /*0148*/ 	.word	0x00000630
        /*014c*/ 	.word	0x000000ff
        /*0150*/ 	.word	0x00000010
        /*0154*/ 	.short	0x0100
        /*0156*/ 	.byte	0x08
	.zero		1


	//   ....[5]....
        /*0158*/ 	.word	0x00000640
        /*015c*/ 	.word	0x000000ff
        /*0160*/ 	.word	0x00000030
        /*0164*/ 	.short	0x0100
        /*0166*/ 	.byte	0x08
	.zero		1


	//   ....[6]....
        /*0168*/ 	.word	0x00000650
        /*016c*/ 	.word	0x000000ff
        /*0170*/ 	.word	0x00000018
        /*0174*/ 	.short	0x0100
        /*0176*/ 	.byte	0x08
	.zero		1


	//   ....[7]....
        /*0178*/ 	.word	0x00000660
        /*017c*/ 	.word	0x000000ff
        /*0180*/ 	.word	0x00000038
        /*0184*/ 	.short	0x0100
        /*0186*/ 	.byte	0x08
	.zero		1


	//   ....[8]....
        /*0188*/ 	.word	0x00000780
        /*018c*/ 	.word	0x000000ff
        /*0190*/ 	.word	0x00000040
        /*0194*/ 	.short	0x0100
        /*0196*/ 	.byte	0x09
	.zero		1


	//   ....[9]....
        /*0198*/ 	.word	0x00000790
        /*019c*/ 	.word	0x000000ff
        /*01a0*/ 	.word	0x00000050
        /*01a4*/ 	.short	0x0100
        /*01a6*/ 	.byte	0x09
	.zero		1


	//   ....[10]....
        /*01a8*/ 	.word	0x000007a0
        /*01ac*/ 	.word	0x000000ff
        /*01b0*/ 	.word	0x00000048
        /*01b4*/ 	.short	0x0100
        /*01b6*/ 	.byte	0x09
	.zero		1


	//   ....[11]....
        /*01b8*/ 	.word	0x000007b0
        /*01bc*/ 	.word	0x000000ff
        /*01c0*/ 	.word	0x00000058
        /*01c4*/ 	.short	0x0100
        /*01c6*/ 	.byte	0x09
	.zero		1


	//   ....[12]....
        /*01c8*/ 	.word	0x00000890
        /*01cc*/ 	.word	0x000000ff
        /*01d0*/ 	.word	0x00000060
        /*01d4*/ 	.short	0x0100
        /*01d6*/ 	.byte	0x08
	.zero		1


	//   ....[13]....
        /*01d8*/ 	.word	0x000008a0
        /*01dc*/ 	.word	0x000000ff
        /*01e0*/ 	.word	0x00000068
        /*01e4*/ 	.short	0x0100
        /*01e6*/ 	.byte	0x08
	.zero		1


	//   ....[14]....
        /*01e8*/ 	.word	0x000009d0
        /*01ec*/ 	.word	0x000000ff
        /*01f0*/ 	.word	0x00000070
        /*01f4*/ 	.short	0x0100
        /*01f6*/ 	.byte	0x08
	.zero		1


	//   ....[15]....
        /*01f8*/ 	.word	0x000009e0
        /*01fc*/ 	.word	0x000000ff
        /*0200*/ 	.word	0x00000080
        /*0204*/ 	.short	0x0100
        /*0206*/ 	.byte	0x08
	.zero		1


	//   ....[16]....
        /*0208*/ 	.word	0x000009f0
        /*020c*/ 	.word	0x000000ff
        /*0210*/ 	.word	0x00000078
        /*0214*/ 	.short	0x0100
        /*0216*/ 	.byte	0x08
	.zero		1


	//   ....[17]....
        /*0218*/ 	.word	0x00000a00
        /*021c*/ 	.word	0x000000ff
        /*0220*/ 	.word	0x00000088
        /*0224*/ 	.short	0x0100
        /*0226*/ 	.byte	0x08
	.zero		1


	//   ....[18]....
        /*0228*/ 	.word	0x00000b20
        /*022c*/ 	.word	0x000000ff
        /*0230*/ 	.word	0x00000090
        /*0234*/ 	.short	0x0100
        /*0236*/ 	.byte	0x09
	.zero		1


	//   ....[19]....
        /*0238*/ 	.word	0x00000b30
        /*023c*/ 	.word	0x000000ff
        /*0240*/ 	.word	0x000000b0
        /*0244*/ 	.short	0x0100
        /*0246*/ 	.byte	0x09
	.zero		1


	//   ....[20]....
        /*0248*/ 	.word	0x00000b40
        /*024c*/ 	.word	0x000000ff
        /*0250*/ 	.word	0x00000098
        /*0254*/ 	.short	0x0100
        /*0256*/ 	.byte	0x09
	.zero		1


	//   ....[21]....
        /*0258*/ 	.word	0x00000b50
        /*025c*/ 	.word	0x000000ff
        /*0260*/ 	.word	0x000000b8
        /*0264*/ 	.short	0x0100
        /*0266*/ 	.byte	0x09
	.zero		1


	//   ....[22]....
        /*0268*/ 	.word	0x00000b60
        /*026c*/ 	.word	0x000000ff
        /*0270*/ 	.word	0x000000a0
        /*0274*/ 	.short	0x0100
        /*0276*/ 	.byte	0x09
	.zero		1


	//   ....[23]....
        /*0278*/ 	.word	0x00000b70
        /*027c*/ 	.word	0x000000ff
        /*0280*/ 	.word	0x000000c0
        /*0284*/ 	.short	0x0100
        /*0286*/ 	.byte	0x09
	.zero		1


	//   ....[24]....
        /*0288*/ 	.word	0x00000b80
        /*028c*/ 	.word	0x000000ff
        /*0290*/ 	.word	0x000000a8
        /*0294*/ 	.short	0x0100
        /*0296*/ 	.byte	0x09
	.zero		1


	//   ....[25]....
        /*0298*/ 	.word	0x00000b90
        /*029c*/ 	.word	0x000000ff
        /*02a0*/ 	.word	0x000000c8
        /*02a4*/ 	.short	0x0100
        /*02a6*/ 	.byte	0x09
	.zero		1


	//   ....[26]....
        /*02a8*/ 	.word	0x00000c80
        /*02ac*/ 	.word	0x000000ff
        /*02b0*/ 	.word	0x000000d0
        /*02b4*/ 	.short	0x0100
        /*02b6*/ 	.byte	0x08
	.zero		1


	//   ....[27]....
        /*02b8*/ 	.word	0x00000c90
        /*02bc*/ 	.word	0x000000ff
        /*02c0*/ 	.word	0x000000e0
        /*02c4*/ 	.short	0x0100
        /*02c6*/ 	.byte	0x08
	.zero		1


	//   ....[28]....
        /*02c8*/ 	.word	0x00000ca0
        /*02cc*/ 	.word	0x000000ff
        /*02d0*/ 	.word	0x000000d8
        /*02d4*/ 	.short	0x0100
        /*02d6*/ 	.byte	0x08
	.zero		1


	//   ....[29]....
        /*02d8*/ 	.word	0x00000cb0
        /*02dc*/ 	.word	0x000000ff
        /*02e0*/ 	.word	0x000000e8
        /*02e4*/ 	.short	0x0100
        /*02e6*/ 	.byte	0x08
	.zero		1


	//   ....[30]....
        /*02e8*/ 	.word	0x00000da0
        /*02ec*/ 	.word	0x000000ff
        /*02f0*/ 	.word	0x000000f0
        /*02f4*/ 	.short	0x0100
        /*02f6*/ 	.byte	0x07
	.zero		1


	//   ....[31]....
        /*02f8*/ 	.word	0x000017a0
        /*02fc*/ 	.word	0x00000003
        /*0300*/ 	.word	0x000000e0
        /*0304*/ 	.short	0x010a
        /*0306*/ 	.byte	0xff
	.zero		1


	//   ....[32]....
        /*0308*/ 	.word	0x000017d0
        /*030c*/ 	.word	0x00000003
        /*0310*/ 	.word	0x000000d0
        /*0314*/ 	.short	0x0101
        /*0316*/ 	.byte	0xff
	.zero		1


	//   ....[33]....
        /*0318*/ 	.word	0x000018d0
        /*031c*/ 	.word	0x000000ff
        /*0320*/ 	.word	0x00000020
        /*0324*/ 	.short	0x010a
        /*0326*/ 	.byte	0x08
	.zero		1


	//   ....[34]....
        /*0328*/ 	.word	0x00001990
        /*032c*/ 	.word	0x000000ff
        /*0330*/ 	.word	0x00000020
        /*0334*/ 	.short	0x010a
        /*0336*/ 	.byte	0x21
	.zero		1


	//   ....[35]....
        /*0338*/ 	.word	0x00001b50
        /*033c*/ 	.word	0x000000ff
        /*0340*/ 	.word	0x00000020
        /*0344*/ 	.short	0x010a
        /*0346*/ 	.byte	0x08
	.zero		1


	//   ....[36]....
        /*0348*/ 	.word	0x00001c30
        /*034c*/ 	.word	0x000000ff
        /*0350*/ 	.word	0x00000068
        /*0354*/ 	.short	0x0101
        /*0356*/ 	.byte	0x06
	.zero		1


	//   ....[37]....
        /*0358*/ 	.word	0x00001c50
        /*035c*/ 	.word	0x000000ff
        /*0360*/ 	.word	0x00000020
        /*0364*/ 	.short	0x010a
        /*0366*/ 	.byte	0x08
	.zero		1


	//   ....[38]....
        /*0368*/ 	.word	0x00001cd0
        /*036c*/ 	.word	0x000000ff
        /*0370*/ 	.word	0x00000020
        /*0374*/ 	.short	0x010a
        /*0376*/ 	.byte	0x11
	.zero		1


	//   ....[39]....
        /*0378*/ 	.word	0x00001e60
        /*037c*/ 	.word	0x000000ff
        /*0380*/ 	.word	0x00000020
        /*0384*/ 	.short	0x010a
        /*0386*/ 	.byte	0x08
	.zero		1


	//   ....[40]....
        /*0388*/ 	.word	0x00001fa0
        /*038c*/ 	.word	0x00000002
        /*0390*/ 	.word	0x00000070
        /*0394*/ 	.short	0x010a
        /*0396*/ 	.byte	0xff
	.zero		1


	//   ....[41]....
        /*0398*/ 	.word	0x00002060
        /*039c*/ 	.word	0x00000002
        /*03a0*/ 	.word	0x00000000
        /*03a4*/ 	.short	0x0101
        /*03a6*/ 	.byte	0xff
	.zero		1


	//   ....[42]....
        /*03a8*/ 	.word	0x000025c0
        /*03ac*/ 	.word	0x000000ff
        /*03b0*/ 	.word	0x00000000
        /*03b4*/ 	.short	0x010a
        /*03b6*/ 	.byte	0x04
	.zero		1


	//   ....[43]....
        /*03b8*/ 	.word	0x00002650
        /*03bc*/ 	.word	0x000000ff
        /*03c0*/ 	.word	0x00000000
        /*03c4*/ 	.short	0x010a
        /*03c6*/ 	.byte	0x04
	.zero		1


	//   ....[44]....
        /*03c8*/ 	.word	0x000026e0
        /*03cc*/ 	.word	0x000000ff
        /*03d0*/ 	.word	0x00000000
        /*03d4*/ 	.short	0x010a
        /*03d6*/ 	.byte	0x04
	.zero		1


	//   ....[45]....
        /*03d8*/ 	.word	0x00002780
        /*03dc*/ 	.word	0x00000000
        /*03e0*/ 	.word	0x00000000
        /*03e4*/ 	.short	0x010a
        /*03e6*/ 	.byte	0xff
	.zero		1


	//   ....[46]....
        /*03e8*/ 	.word	0x000028b0
        /*03ec*/ 	.word	0x00000000
        /*03f0*/ 	.word	0x000000d0
        /*03f4*/ 	.short	0x010a
        /*03f6*/ 	.byte	0xff
	.zero		1


	//   ....[47]....
        /*03f8*/ 	.word	0x00002920
        /*03fc*/ 	.word	0x00000004
        /*0400*/ 	.word	0x00000000
        /*0404*/ 	.short	0x0101
        /*0406*/ 	.byte	0xff
	.zero		1


	//   ....[48]....
        /*0408*/ 	.word	0x00002940
        /*040c*/ 	.word	0x000000ff
        /*0410*/ 	.word	0x00000080
        /*0414*/ 	.short	0x010a
        /*0416*/ 	.byte	0x05
	.zero		1


	//   ....[49]....
        /*0418*/ 	.word	0x00002a60
        /*041c*/ 	.word	0x00000000
        /*0420*/ 	.word	0x00000070
        /*0424*/ 	.short	0x010a
        /*0426*/ 	.byte	0xff
	.zero		1


	//   ....[50]....
        /*0428*/ 	.word	0x00002b60
        /*042c*/ 	.word	0x00000000
        /*0430*/ 	.word	0x00000000
        /*0434*/ 	.short	0x0101
        /*0436*/ 	.byte	0xff
	.zero		1


	//   ....[51]....
        /*0438*/ 	.word	0x00002bf0
        /*043c*/ 	.word	0x000000ff
        /*0440*/ 	.word	0x00000080
        /*0444*/ 	.short	0x0106
        /*0446*/ 	.byte	0x05
	.zero		1


	//   ....[52]....
        /*0448*/ 	.word	0x00002c10
        /*044c*/ 	.word	0x000000ff
        /*0450*/ 	.word	0x00000080
        /*0454*/ 	.short	0x010a
        /*0456*/ 	.byte	0x05
	.zero		1


	//   ....[53]....
        /*0458*/ 	.word	0x00002ca0
        /*045c*/ 	.word	0x000000ff
        /*0460*/ 	.word	0x00000080
        /*0464*/ 	.short	0x0106
        /*0466*/ 	.byte	0x04
	.zero		1


	//   ....[54]....
        /*0468*/ 	.word	0x00002ce0
        /*046c*/ 	.word	0x00000000
        /*0470*/ 	.word	0x00000080
        /*0474*/ 	.short	0x010a
        /*0476*/ 	.byte	0xff
	.zero		1


	//   ....[55]....
        /*0478*/ 	.word	0x00002f20
        /*047c*/ 	.word	0x000000ff
        /*0480*/ 	.word	0x00000008
        /*0484*/ 	.short	0x010a
        /*0486*/ 	.byte	0x06
	.zero		1


	//   ....[56]....
        /*0488*/ 	.word	0x00002f40
        /*048c*/ 	.word	0x000000ff
        /*0490*/ 	.word	0x00000008
        /*0494*/ 	.short	0x010a
        /*0496*/ 	.byte	0x06
	.zero		1


	//   ....[57]....
        /*0498*/ 	.word	0x000030d0
        /*049c*/ 	.word	0x000000ff
        /*04a0*/ 	.word	0x00000008
        /*04a4*/ 	.short	0x010a
        /*04a6*/ 	.byte	0x06
	.zero		1


	//   ....[58]....
        /*04a8*/ 	.word	0x000030f0
        /*04ac*/ 	.word	0x000000ff
        /*04b0*/ 	.word	0x00000008
        /*04b4*/ 	.short	0x010a
        /*04b6*/ 	.byte	0x06
	.zero		1


	//   ....[59]....
        /*04b8*/ 	.word	0x000031b0
        /*04bc*/ 	.word	0x000000ff
        /*04c0*/ 	.word	0x00000000
        /*04c4*/ 	.short	0x0101
        /*04c6*/ 	.byte	0x07
	.zero		1


	//   ....[60]....
        /*04c8*/ 	.word	0x000034b0
        /*04cc*/ 	.word	0x00000000
        /*04d0*/ 	.word	0x00000070
        /*04d4*/ 	.short	0x010a
        /*04d6*/ 	.byte	0xff
	.zero		1


	//   ....[61]....
        /*04d8*/ 	.word	0x00003570
        /*04dc*/ 	.word	0x00000000
        /*04e0*/ 	.word	0x00000000
        /*04e4*/ 	.short	0x0101
        /*04e6*/ 	.byte	0xff
	.zero		1


	//   ....[62]....
        /*04e8*/ 	.word	0x00003630
        /*04ec*/ 	.word	0x000000ff
        /*04f0*/ 	.word	0x00000000
        /*04f4*/ 	.short	0x010a
        /*04f6*/ 	.byte	0x06
	.zero		1


	//   ....[63]....
        /*04f8*/ 	.word	0x00003640
        /*04fc*/ 	.word	0x000000ff
        /*0500*/ 	.word	0x000000b0
        /*0504*/ 	.short	0x010a
        /*0506*/ 	.byte	0x0a
	.zero		1


	//   ....[64]....
        /*0508*/ 	.word	0x000036f0
        /*050c*/ 	.word	0x000000ff
        /*0510*/ 	.word	0x00000000
        /*0514*/ 	.short	0x010a
        /*0516*/ 	.byte	0x09
	.zero		1


	//   ....[65]....
        /*0518*/ 	.word	0x00003830
        /*051c*/ 	.word	0x000000ff
        /*0520*/ 	.word	0x00000000
        /*0524*/ 	.short	0x010a
        /*0526*/ 	.byte	0x06
	.zero		1


	//   ....[66]....
        /*0528*/ 	.word	0x00003a80
        /*052c*/ 	.word	0x000000ff
        /*0530*/ 	.word	0x00000000
        /*0534*/ 	.short	0x010a
        /*0536*/ 	.byte	0x07
	.zero		1


	//   ....[67]....
        /*0538*/ 	.word	0x00003b10
        /*053c*/ 	.word	0x000000ff
        /*0540*/ 	.word	0x00000000
        /*0544*/ 	.short	0x010a
        /*0546*/ 	.byte	0x07
	.zero		1


	//   ....[68]....
        /*0548*/ 	.word	0x00003ba0
        /*054c*/ 	.word	0x000000ff
        /*0550*/ 	.word	0x00000000
        /*0554*/ 	.short	0x010a
        /*0556*/ 	.byte	0x07
	.zero		1


	//   ....[69]....
        /*0558*/ 	.word	0x00003c40
        /*055c*/ 	.word	0x00000000
        /*0560*/ 	.word	0x00000000
        /*0564*/ 	.short	0x010a
        /*0566*/ 	.byte	0xff
	.zero		1


	//   ....[70]....
        /*0568*/ 	.word	0x00003c80
        /*056c*/ 	.word	0x00000000
        /*0570*/ 	.word	0x00000000
        /*0574*/ 	.short	0x010a
        /*0576*/ 	.byte	0xff
	.zero		1


	//   ....[71]....
        /*0578*/ 	.word	0x00003cf0
        /*057c*/ 	.word	0x000000ff
        /*0580*/ 	.word	0x00000000
        /*0584*/ 	.short	0x0101
        /*0586*/ 	.byte	0x05
	.zero		1


	//   ....[72]....
        /*0588*/ 	.word	0x00003d30
        /*058c*/ 	.word	0x000000ff
        /*0590*/ 	.word	0x000000f0
        /*0594*/ 	.short	0x010a
        /*0596*/ 	.byte	0x08
	.zero		1


	//   ....[73]....
        /*0598*/ 	.word	0x00003d80
        /*059c*/ 	.word	0x000000ff
        /*05a0*/ 	.word	0x00000000
        /*05a4*/ 	.short	0x0101
        /*05a6*/ 	.byte	0x05
	.zero		1


	//   ....[74]....
        /*05a8*/ 	.word	0x000041b0
        /*05ac*/ 	.word	0x00000000
        /*05b0*/ 	.word	0x00000070
        /*05b4*/ 	.short	0x010a
        /*05b6*/ 	.byte	0xff
	.zero		1


	//   ....[75]....
        /*05b8*/ 	.word	0x00004270
        /*05bc*/ 	.word	0x00000000
        /*05c0*/ 	.word	0x00000000
        /*05c4*/ 	.short	0x0101
        /*05c6*/ 	.byte	0xff
	.zero		1


	//   ....[76]....
        /*05c8*/ 	.word	0x00004590
        /*05cc*/ 	.word	0x000000ff
        /*05d0*/ 	.word	0x00000068
        /*05d4*/ 	.short	0x010a
        /*05d6*/ 	.byte	0x07
	.zero		1


	//   ....[77]....
        /*05d8*/ 	.word	0x00004780
        /*05dc*/ 	.word	0x000000ff
        /*05e0*/ 	.word	0x00000050
        /*05e4*/ 	.short	0x010a
        /*05e6*/ 	.byte	0x07
	.zero		1


	//   ....[78]....
        /*05e8*/ 	.word	0x000049e0
        /*05ec*/ 	.word	0x000000ff
        /*05f0*/ 	.word	0x00000040
        /*05f4*/ 	.short	0x010b
        /*05f6*/ 	.byte	0x07
	.zero		1


	//   ....[79]....
        /*05f8*/ 	.word	0x00004a50
        /*05fc*/ 	.word	0x000000ff
        /*0600*/ 	.word	0x00000000
        /*0604*/ 	.short	0x0101
        /*0606*/ 	.byte	0x0e
	.zero		1


	//   ....[80]....
        /*0608*/ 	.word	0x00004a90
        /*060c*/ 	.word	0x000000ff
        /*0610*/ 	.word	0x00000058
        /*0614*/ 	.short	0x010a
        /*0616*/ 	.byte	0x07
	.zero		1


	//   ....[81]....
        /*0618*/ 	.word	0x00004cc0
        /*061c*/ 	.word	0x000000ff
        /*0620*/ 	.word	0x00000048
        /*0624*/ 	.short	0x010b
        /*0626*/ 	.byte	0x07
	.zero		1


	//   ....[82]....
        /*0628*/ 	.word	0x00004ce0
        /*062c*/ 	.word	0x000000ff
        /*0630*/ 	.word	0x00000000
        /*0634*/ 	.short	0x0101
        /*0636*/ 	.byte	0x0d
	.zero		1


	//   ....[83]....
        /*0638*/ 	.word	0x00004d10
        /*063c*/ 	.word	0x000000ff
        /*0640*/ 	.word	0x00000050
        /*0644*/ 	.short	0x010a
        /*0646*/ 	.byte	0x07
	.zero		1


	//   ....[84]....
        /*0648*/ 	.word	0x00004d50
        /*064c*/ 	.word	0x00000000
        /*0650*/ 	.word	0x00000058
        /*0654*/ 	.short	0x010a
        /*0656*/ 	.byte	0xff
	.zero		1


	//   ....[85]....
        /*0658*/ 	.word	0x00005090
        /*065c*/ 	.word	0x00000000
        /*0660*/ 	.word	0x00000070
        /*0664*/ 	.short	0x010a
        /*0666*/ 	.byte	0xff
	.zero		1


	//   ....[86]....
        /*0668*/ 	.word	0x000051a0
        /*066c*/ 	.word	0x00000000
        /*0670*/ 	.word	0x00000000
        /*0674*/ 	.short	0x0101
        /*0676*/ 	.byte	0xff
	.zero		1


	//   ....[87]....
        /*0678*/ 	.word	0x00005bb0
        /*067c*/ 	.word	0x00000003
        /*0680*/ 	.word	0x00000040
        /*0684*/ 	.short	0x010a
        /*0686*/ 	.byte	0xff
	.zero		1


	//   ....[88]....
        /*0688*/ 	.word	0x00005c00
        /*068c*/ 	.word	0x0000006e
        /*0690*/ 	.word	0x00000090
        /*0694*/ 	.short	0x010a
        /*0696*/ 	.byte	0xff
	.zero		1


	//   ....[89]....
        /*0698*/ 	.word	0x00005d20
        /*069c*/ 	.word	0x00000003
        /*06a0*/ 	.word	0x00000040
        /*06a4*/ 	.short	0x010a
        /*06a6*/ 	.byte	0xff
	.zero		1


	//   ....[90]....
        /*06a8*/ 	.word	0x00005e40
        /*06ac*/ 	.word	0x00000000
        /*06b0*/ 	.word	0x00000000
        /*06b4*/ 	.short	0x0101
        /*06b6*/ 	.byte	0xff
	.zero		1


	//   ....[91]....
        /*06b8*/ 	.word	0x00005ec0
        /*06bc*/ 	.word	0x0000006e
        /*06c0*/ 	.word	0x00000090
        /*06c4*/ 	.short	0x010a
        /*06c6*/ 	.byte	0xff
	.zero		1


	//   ....[92]....
        /*06c8*/ 	.word	0x00006a90
        /*06cc*/ 	.word	0x0000004b
        /*06d0*/ 	.word	0x00000040
        /*06d4*/ 	.short	0x010a
        /*06d6*/ 	.byte	0xff
	.zero		1


	//   ....[93]....
        /*06d8*/ 	.word	0x00006b40
        /*06dc*/ 	.word	0x0000004b
        /*06e0*/ 	.word	0x00000040
        /*06e4*/ 	.short	0x010a
        /*06e6*/ 	.byte	0xff
	.zero		1


	//   ....[94]....
        /*06e8*/ 	.word	0x00006c60
        /*06ec*/ 	.word	0x00000000
        /*06f0*/ 	.word	0x00000000
        /*06f4*/ 	.short	0x0101
        /*06f6*/ 	.byte	0xff
	.zero		1


	//   ....[95]....
        /*06f8*/ 	.word	0x00006f20
        /*06fc*/ 	.word	0x0000006e
        /*0700*/ 	.word	0x00000000
        /*0704*/ 	.short	0x0101
        /*0706*/ 	.byte	0xff
	.zero		1


	//   ....[96]....
        /*0708*/ 	.word	0x00007980
        /*070c*/ 	.word	0x00000003
        /*0710*/ 	.word	0x000000e0
        /*0714*/ 	.short	0x010a
        /*0716*/ 	.byte	0xff
	.zero		1


	//   ....[97]....
        /*0718*/ 	.word	0x000079e0
        /*071c*/ 	.word	0x00000002
        /*0720*/ 	.word	0x00000020
        /*0724*/ 	.short	0x010a
        /*0726*/ 	.byte	0xff
	.zero		1


	//   ....[98]....
        /*0728*/ 	.word	0x00007a40
        /*072c*/ 	.word	0x00000002
        /*0730*/ 	.word	0x00000020
        /*0734*/ 	.short	0x010a
        /*0736*/ 	.byte	0xff
	.zero		1


	//   ....[99]....
        /*0738*/ 	.word	0x00007a90
        /*073c*/ 	.word	0x00000002
        /*0740*/ 	.word	0x00000070
        /*0744*/ 	.short	0x010a
        /*0746*/ 	.byte	0xff
	.zero		1


	//   ....[100]....
        /*0748*/ 	.word	0x00007af0
        /*074c*/ 	.word	0x00000000
        /*0750*/ 	.word	0x00000000
        /*0754*/ 	.short	0x010a
        /*0756*/ 	.byte	0xff
	.zero		1


	//   ....[101]....
        /*0758*/ 	.word	0x00007b50
        /*075c*/ 	.word	0x00000000
        /*0760*/ 	.word	0x00000000
        /*0764*/ 	.short	0x010a
        /*0766*/ 	.byte	0xff
	.zero		1


	//   ....[102]....
        /*0768*/ 	.word	0x00007bb0
        /*076c*/ 	.word	0x00000000
        /*0770*/ 	.word	0x00000000
        /*0774*/ 	.short	0x010a
        /*0776*/ 	.byte	0xff
	.zero		1


	//   ....[103]....
        /*0778*/ 	.word	0x00007c00
        /*077c*/ 	.word	0x00000000
        /*0780*/ 	.word	0x000000d0
        /*0784*/ 	.short	0x010a
        /*0786*/ 	.byte	0xff
	.zero		1


	//   ....[104]....
        /*0788*/ 	.word	0x00007c60
        /*078c*/ 	.word	0x00000000
        /*0790*/ 	.word	0x00000080
        /*0794*/ 	.short	0x010a
        /*0796*/ 	.byte	0xff
	.zero		1


	//   ....[105]....
        /*0798*/ 	.word	0x00007cb0
        /*079c*/ 	.word	0x00000000
        /*07a0*/ 	.word	0x00000070
        /*07a4*/ 	.short	0x010a
        /*07a6*/ 	.byte	0xff
	.zero		1


	//   ....[106]....
        /*07a8*/ 	.word	0x00007d10
        /*07ac*/ 	.word	0x00000000
        /*07b0*/ 	.word	0x00000080
        /*07b4*/ 	.short	0x010a
        /*07b6*/ 	.byte	0xff
	.zero		1


	//   ....[107]....
        /*07b8*/ 	.word	0x00007d70
        /*07bc*/ 	.word	0x00000004
        /*07c0*/ 	.word	0x00000008
        /*07c4*/ 	.short	0x010a
        /*07c6*/ 	.byte	0xff
	.zero		1


	//   ....[108]....
        /*07c8*/ 	.word	0x00007e50
        /*07cc*/ 	.word	0x00000002
        /*07d0*/ 	.word	0x00000008
        /*07d4*/ 	.short	0x010a
        /*07d6*/ 	.byte	0xff
	.zero		1


	//   ....[109]....
        /*07d8*/ 	.word	0x00007ea0
        /*07dc*/ 	.word	0x00000000
        /*07e0*/ 	.word	0x00000070
        /*07e4*/ 	.short	0x010a
        /*07e6*/ 	.byte	0xff
	.zero		1


	//   ....[110]....
        /*07e8*/ 	.word	0x00007f00
        /*07ec*/ 	.word	0x00000000
        /*07f0*/ 	.word	0x000000b0
        /*07f4*/ 	.short	0x010a
        /*07f6*/ 	.byte	0xff
	.zero		1


	//   ....[111]....
        /*07f8*/ 	.word	0x00007f60
        /*07fc*/ 	.word	0x00000000
        /*0800*/ 	.word	0x00000000
        /*0804*/ 	.short	0x010a
        /*0806*/ 	.byte	0xff
	.zero		1


	//   ....[112]....
        /*0808*/ 	.word	0x00007fc0
        /*080c*/ 	.word	0x00000000
        /*0810*/ 	.word	0x00000000
        /*0814*/ 	.short	0x010a
        /*0816*/ 	.byte	0xff
	.zero		1


	//   ....[113]....
        /*0818*/ 	.word	0x00008020
        /*081c*/ 	.word	0x00000000
        /*0820*/ 	.word	0x00000000
        /*0824*/ 	.short	0x010a
        /*0826*/ 	.byte	0xff
	.zero		1


	//   ....[114]....
        /*0828*/ 	.word	0x00008080
        /*082c*/ 	.word	0x00000000
        /*0830*/ 	.word	0x00000000
        /*0834*/ 	.short	0x010a
        /*0836*/ 	.byte	0xff
	.zero		1


	//   ....[115]....
        /*0838*/ 	.word	0x000080e0
        /*083c*/ 	.word	0x00000000
        /*0840*/ 	.word	0x000000f0
        /*0844*/ 	.short	0x010a
        /*0846*/ 	.byte	0xff
	.zero		1


	//   ....[116]....
        /*0848*/ 	.word	0x00008130
        /*084c*/ 	.word	0x00000000
        /*0850*/ 	.word	0x00000070
        /*0854*/ 	.short	0x010a
        /*0856*/ 	.byte	0xff
	.zero		1


	//   ....[117]....
        /*0858*/ 	.word	0x00008190
        /*085c*/ 	.word	0x00000000
        /*0860*/ 	.word	0x00000068
        /*0864*/ 	.short	0x010a
        /*0866*/ 	.byte	0xff
	.zero		1


	//   ....[118]....
        /*0868*/ 	.word	0x000081f0
        /*086c*/ 	.word	0x00000003
        /*0870*/ 	.word	0x00000050
        /*0874*/ 	.short	0x010a
        /*0876*/ 	.byte	0xff
	.zero		1


	//   ....[119]....
        /*0878*/ 	.word	0x00008250
        /*087c*/ 	.word	0x00000003
        /*0880*/ 	.word	0x00000058
        /*0884*/ 	.short	0x010a
        /*0886*/ 	.byte	0xff
	.zero		1


	//   ....[120]....
        /*0888*/ 	.word	0x000082b0
        /*088c*/ 	.word	0x00000000
        /*0890*/ 	.word	0x00000050
        /*0894*/ 	.short	0x010a
        /*0896*/ 	.byte	0xff
	.zero		1


	//   ....[121]....
        /*0898*/ 	.word	0x00008300
        /*089c*/ 	.word	0x00000000
        /*08a0*/ 	.word	0x00000070
        /*08a4*/ 	.short	0x010a
        /*08a6*/ 	.byte	0xff
	.zero		1


	//   ....[122]....
        /*08a8*/ 	.word	0x00008350
        /*08ac*/ 	.word	0x00000003
        /*08b0*/ 	.word	0x00000040
        /*08b4*/ 	.short	0x010a
        /*08b6*/ 	.byte	0xff
	.zero		1


	//   ....[123]....
        /*08b8*/ 	.word	0x000083a0
        /*08bc*/ 	.word	0x0000006e
        /*08c0*/ 	.word	0x00000090
        /*08c4*/ 	.short	0x010a
        /*08c6*/ 	.byte	0xff
	.zero		1


	//   ....[124]....
        /*08c8*/ 	.word	0x000083f0
        /*08cc*/ 	.word	0x0000004b
        /*08d0*/ 	.word	0x00000040
        /*08d4*/ 	.short	0x010a
        /*08d6*/ 	.byte	0xff
	.zero		1


	//----- nvinfo : EIATTR_NUM_MBARRIERS
	.align		4
.L_47:
        /*08d8*/ 	.byte	0x03, 0x38
        /*08da*/ 	.short	0x001f


	//----- nvinfo : EIATTR_EXIT_INSTR_OFFSETS
	.align		4
        /*08dc*/ 	.byte	0x04, 0x1c
        /*08de*/ 	.short	(.L_49 - .L_48)


	//   ....[0]....
.L_48:
        /*08e0*/ 	.word	0x000027b0


	//   ....[1]....
        /*08e4*/ 	.word	0x00002cb0


	//   ....[2]....
        /*08e8*/ 	.word	0x00002d10


	//   ....[3]....
        /*08ec*/ 	.word	0x00003fb0


	//   ....[4]....
        /*08f0*/ 	.word	0x00004d80


	//   ....[5]....
        /*08f4*/ 	.word	0x00004dc0


	//   ....[6]....
        /*08f8*/ 	.word	0x00007970


	//----- nvinfo : EIATTR_MAX_THREADS
	.align		4
.L_49:
        /*08fc*/ 	.byte	0x04, 0x05
        /*08fe*/ 	.short	(.L_51 - .L_50)
.L_50:
        /*0900*/ 	.word	0x00000100
        /*0904*/ 	.word	0x00000001
        /*0908*/ 	.word	0x00000001


	//----- nvinfo : EIATTR_CRS_STACK_SIZE
	.align		4
.L_51:
        /*090c*/ 	.byte	0x04, 0x1e
        /*090e*/ 	.short	(.L_53 - .L_52)
.L_52:
        /*0910*/ 	.word	0x00000000


	//----- nvinfo : EIATTR_CBANK_PARAM_SIZE
	.align		4
.L_53:
        /*0914*/ 	.byte	0x03, 0x19
        /*0916*/ 	.short	0x0800


	//----- nvinfo : EIATTR_PARAM_CBANK
	.align		4
        /*0918*/ 	.byte	0x04, 0x0a
        /*091a*/ 	.short	(.L_55 - .L_54)
	.align		4
.L_54:
        /*091c*/ 	.word	index@(.nv.constant0._ZN7cutlass13device_kernelINS_4gemm6kernel13GemmUniversalIN4cute5tupleIJiiiiEEENS1_10collective13CollectiveMmaINS1_35MainloopSm100TmaUmmaWarpSpecializedILi4ELi2ELi4ENS5_IJNS4_1CILi2EEENSA_ILi1EEESC_EEEEENS5_IJNSA_ILi128EEESF_NSA_ILi64EEEEEEaNS5_IJlSC_lEEEaSI_NS4_8TiledMMAINS4_8MMA_AtomIJNS4_21SM100_MMA_S8_2x1SM_SSIaaiLi128ELi128ELNS4_4UMMA5MajorE0ELSN_0ELNSM_8SaturateE0EEEEEENS4_6LayoutINS5_IJSC_SC_SC_EEENS5_IJNSA_ILi0EEEST_ST_EEEEENS5_IJNS4_10UnderscoreESW_SW_EEEEENS4_18SM100_TMA_2SM_LOADENS4_14ComposedLayoutINS4_7SwizzleILi2ELi4ELi3EEENS4_18smem_ptr_flag_bitsILi8EEENSR_INS5_IJNSA_ILi8EEESG_EEENS5_IJSG_SC_EEEEEEEvNS4_8identityESZ_S19_vS1A_EENS_8epilogue10collective18CollectiveEpilogueINS1C_23Sm100TmaWarpSpecializedILi2ELi2ELi32ELb0ELb0EEEJNS5_IJSG_SF_SG_EEENS5_IJNSR_ISG_SC_EENSR_INS5_IJNSA_ILi32EEESB_EEENS5_IJSC_SG_EEEEEEEEaSI_aSI_NS1C_6fusion15FusionCallbacksIS1G_NS1O_17LinearCombinationIaiaiLNS_15FloatRoundStyleE2EEES1H_S1N_JEEENS4_5SM1004TMEM4LOAD26SM100_TMEM_LOAD_32dp32b32xENS4_13SM90_TMA_LOADENS10_INS11_ILi1ELi4ELi3EEES14_NSR_INS5_IJS15_S1J_EEENS5_IJS1J_SC_EEEEEEENS4_39AutoVectorizingCopyWithAssumedAlignmentILi128EEENS4_14SM90_TMA_STOREES23_S25_S25_EEEvvEEEEvNT_6ParamsE)
        /*0920*/ 	.short	0x0380
        /*0922*/ 	.short	0x0800


	//----- nvinfo : EIATTR_SW_WAR
	.align		4
.L_55:
        /*0924*/ 	.byte	0x04, 0x36
        /*0926*/ 	.short	(.L_57 - .L_56)
.L_56:
        /*0928*/ 	.word	0x00000008
.L_57:


//--------------------- .nv.callgraph             --------------------------
	.section	.nv.callgraph,"",@"SHT_CUDA_CALLGRAPH"
	.align	4
	.sectionentsize	8
	.align		4
        /*0000*/ 	.word	0x00000000
	.align		4
        /*0004*/ 	.word	0xffffffff
	.align		4
        /*0008*/ 	.word	index@(_ZN7cutlass13device_kernelINS_4gemm6kernel13GemmUniversalIN4cute5tupleIJiiiiEEENS1_10collective13CollectiveMmaINS1_35MainloopSm100TmaUmmaWarpSpecializedILi4ELi2ELi4ENS5_IJNS4_1CILi2EEENSA_ILi1EEESC_EEEEENS5_IJNSA_ILi128EEESF_NSA_ILi64EEEEEEaNS5_IJlSC_lEEEaSI_NS4_8TiledMMAINS4_8MMA_AtomIJNS4_21SM100_MMA_S8_2x1SM_SSIaaiLi128ELi128ELNS4_4UMMA5MajorE0ELSN_0ELNSM_8SaturateE0EEEEEENS4_6LayoutINS5_IJSC_SC_SC_EEENS5_IJNSA_ILi0EEEST_ST_EEEEENS5_IJNS4_10UnderscoreESW_SW_EEEEENS4_18SM100_TMA_2SM_LOADENS4_14ComposedLayoutINS4_7SwizzleILi2ELi4ELi3EEENS4_18smem_ptr_flag_bitsILi8EEENSR_INS5_IJNSA_ILi8EEESG_EEENS5_IJSG_SC_EEEEEEEvNS4_8identityESZ_S19_vS1A_EENS_8epilogue10collective18CollectiveEpilogueINS1C_23Sm100TmaWarpSpecializedILi2ELi2ELi32ELb0ELb0EEEJNS5_IJSG_SF_SG_EEENS5_IJNSR_ISG_SC_EENSR_INS5_IJNSA_ILi32EEESB_EEENS5_IJSC_SG_EEEEEEEEaSI_aSI_NS1C_6fusion15FusionCallbacksIS1G_NS1O_17LinearCombinationIaiaiLNS_15FloatRoundStyleE2EEES1H_S1N_JEEENS4_5SM1004TMEM4LOAD26SM100_TMEM_LOAD_32dp32b32xENS4_13SM90_TMA_LOADENS10_INS11_ILi1ELi4ELi3EEES14_NSR_INS5_IJS15_S1J_EEENS5_IJS1J_SC_EEEEEEENS4_39AutoVectorizingCopyWithAssumedAlignmentILi128EEENS4_14SM90_TMA_STOREES23_S25_S25_EEEvvEEEEvNT_6ParamsE)
	.align		4
        /*000c*/ 	.word	index@(__assertfail)
	.align		4
        /*0010*/ 	.word	0x00000000
	.align		4
        /*0014*/ 	.word	0xfffffffe
	.align		4
        /*0018*/ 	.word	0x00000000
	.align		4
        /*001c*/ 	.word	0xfffffffd
	.align		4
        /*0020*/ 	.word	0x00000000
	.align		4
        /*0024*/ 	.word	0xfffffffc


//--------------------- .nv.constant4             --------------------------
	.section	.nv.constant4,"a",@progbits
	.align	8
	.align		8
.nv.constant4:
        /*0000*/ 	.dword	__assertfail
	.align		8
        /*0008*/ 	.dword	__unnamed_1
	.align		8
        /*0010*/ 	.dword	__unnamed_2
	.align		8
        /*0018*/ 	.dword	_ZN40_INTERNAL_2423031b_4_k_cu_cbe56772_105444cuda3std3__45__cpo5beginE
	.align		8
        /*0020*/ 	.dword	_ZN40_INTERNAL_2423031b_4_k_cu_cbe56772_105444cuda3std3__45__cpo3endE
	.align		8
        /*0028*/ 	.dword	_ZN40_INTERNAL_2423031b_4_k_cu_cbe56772_105444cuda3std3__45__cpo6cbeginE
	.align		8
        /*0030*/ 	.dword	_ZN40_INTERNAL_2423031b_4_k_cu_cbe56772_105444cuda3std3__45__cpo4cendE
	.align		8
        /*0038*/ 	.dword	_ZN40_INTERNAL_2423031b_4_k_cu_cbe56772_105444cuda3std3__442_GLOBAL__N__2423031b_4_k_cu_cbe56772_105446ignoreE
	.align		8
        /*0040*/ 	.dword	_ZN40_INTERNAL_2423031b_4_k_cu_cbe56772_105444cuda3std3__419piecewise_constructE
	.align		8
        /*0048*/ 	.dword	_ZN40_INTERNAL_2423031b_4_k_cu_cbe56772_105444cuda3std3__48in_placeE
	.align		8
        /*0050*/ 	.dword	_ZN40_INTERNAL_2423031b_4_k_cu_cbe56772_105444cuda3std6ranges3__45__cpo4swapE
	.align		8
        /*0058*/ 	.dword	_ZN40_INTERNAL_2423031b_4_k_cu_cbe56772_105444cuda3std6ranges3__45__cpo9iter_moveE
	.align		8
        /*0060*/ 	.dword	_ZN40_INTERNAL_2423031b_4_k_cu_cbe56772_105444cute7productE
	.align		8
        /*0068*/ 	.dword	_ZN40_INTERNAL_2423031b_4_k_cu_cbe56772_105444cute1_E
	.align		8
        /*0070*/ 	.dword	$str$25
	.align		8
        /*0078*/ 	.dword	$str$26
	.align		8
        /*0080*/ 	.dword	$str$27
	.align		8
        /*0088*/ 	.dword	$str$28


//--------------------- .text._ZN7cutlass13device_kernelINS_4gemm6kernel13GemmUniversalIN4cute5tupleIJiiiiEEENS1_10collective13CollectiveMmaINS1_35MainloopSm100TmaUmmaWarpSpecializedILi4ELi2ELi4ENS5_IJNS4_1CILi2EEENSA_ILi1EEESC_EEEEENS5_IJNSA_ILi128EEESF_NSA_ILi64EEEEEEaNS5_IJlSC_lEEEaSI_NS4_8TiledMMAINS4_8MMA_AtomIJNS4_21SM100_MMA_S8_2x1SM_SSIaaiLi128ELi128ELNS4_4UMMA5MajorE0ELSN_0ELNSM_8SaturateE0EEEEEENS4_6LayoutINS5_IJSC_SC_SC_EEENS5_IJNSA_ILi0EEEST_ST_EEEEENS5_IJNS4_10UnderscoreESW_SW_EEEEENS4_18SM100_TMA_2SM_LOADENS4_14ComposedLayoutINS4_7SwizzleILi2ELi4ELi3EEENS4_18smem_ptr_flag_bitsILi8EEENSR_INS5_IJNSA_ILi8EEESG_EEENS5_IJSG_SC_EEEEEEEvNS4_8identityESZ_S19_vS1A_EENS_8epilogue10collective18CollectiveEpilogueINS1C_23Sm100TmaWarpSpecializedILi2ELi2ELi32ELb0ELb0EEEJNS5_IJSG_SF_SG_EEENS5_IJNSR_ISG_SC_EENSR_INS5_IJNSA_ILi32EEESB_EEENS5_IJSC_SG_EEEEEEEEaSI_aSI_NS1C_6fusion15FusionCallbacksIS1G_NS1O_17LinearCombinationIaiaiLNS_15FloatRoundStyleE2EEES1H_S1N_JEEENS4_5SM1004TMEM4LOAD26SM100_TMEM_LOAD_32dp32b32xENS4_13SM90_TMA_LOADENS10_INS11_ILi1ELi4ELi3EEES14_NSR_INS5_IJS15_S1J_EEENS5_IJS1J_SC_EEEEEEENS4_39AutoVectorizingCopyWithAssumedAlignmentILi128EEENS4_14SM90_TMA_STOREES23_S25_S25_EEEvvEEEEvNT_6ParamsE --------------------------
	.section	.text._ZN7cutlass13device_kernelINS_4gemm6kernel13GemmUniversalIN4cute5tupleIJiiiiEEENS1_10collective13CollectiveMmaINS1_35MainloopSm100TmaUmmaWarpSpecializedILi4ELi2ELi4ENS5_IJNS4_1CILi2EEENSA_ILi1EEESC_EEEEENS5_IJNSA_ILi128EEESF_NSA_ILi64EEEEEEaNS5_IJlSC_lEEEaSI_NS4_8TiledMMAINS4_8MMA_AtomIJNS4_21SM100_MMA_S8_2x1SM_SSIaaiLi128ELi128ELNS4_4UMMA5MajorE0ELSN_0ELNSM_8SaturateE0EEEEEENS4_6LayoutINS5_IJSC_SC_SC_EEENS5_IJNSA_ILi0EEEST_ST_EEEEENS5_IJNS4_10UnderscoreESW_SW_EEEEENS4_18SM100_TMA_2SM_LOADENS4_14ComposedLayoutINS4_7SwizzleILi2ELi4ELi3EEENS4_18smem_ptr_flag_bitsILi8EEENSR_INS5_IJNSA_ILi8EEESG_EEENS5_IJSG_SC_EEEEEEEvNS4_8identityESZ_S19_vS1A_EENS_8epilogue10collective18CollectiveEpilogueINS1C_23Sm100TmaWarpSpecializedILi2ELi2ELi32ELb0ELb0EEEJNS5_IJSG_SF_SG_EEENS5_IJNSR_ISG_SC_EENSR_INS5_IJNSA_ILi32EEESB_EEENS5_IJSC_SG_EEEEEEEEaSI_aSI_NS1C_6fusion15FusionCallbacksIS1G_NS1O_17LinearCombinationIaiaiLNS_15FloatRoundStyleE2EEES1H_S1N_JEEENS4_5SM1004TMEM4LOAD26SM100_TMEM_LOAD_32dp32b32xENS4_13SM90_TMA_LOADENS10_INS11_ILi1ELi4ELi3EEES14_NSR_INS5_IJS15_S1J_EEENS5_IJS1J_SC_EEEEEEENS4_39AutoVectorizingCopyWithAssumedAlignmentILi128EEENS4_14SM90_TMA_STOREES23_S25_S25_EEEvvEEEEvNT_6ParamsE,"ax",@progbits
	.align	128
.text._ZN7cutlass13device_kernelINS_4gemm6kernel13GemmUniversalIN4cute5tupleIJiiiiEEENS1_10collective13CollectiveMmaINS1_35MainloopSm100TmaUmmaWarpSpecializedILi4ELi2ELi4ENS5_IJNS4_1CILi2EEENSA_ILi1EEESC_EEEEENS5_IJNSA_ILi128EEESF_NSA_ILi64EEEEEEaNS5_IJlSC_lEEEaSI_NS4_8TiledMMAINS4_8MMA_AtomIJNS4_21SM100_MMA_S8_2x1SM_SSIaaiLi128ELi128ELNS4_4UMMA5MajorE0ELSN_0ELNSM_8SaturateE0EEEEEENS4_6LayoutINS5_IJSC_SC_SC_EEENS5_IJNSA_ILi0EEEST_ST_EEEEENS5_IJNS4_10UnderscoreESW_SW_EEEEENS4_18SM100_TMA_2SM_LOADENS4_14ComposedLayoutINS4_7SwizzleILi2ELi4ELi3EEENS4_18smem_ptr_flag_bitsILi8EEENSR_INS5_IJNSA_ILi8EEESG_EEENS5_IJSG_SC_EEEEEEEvNS4_8identityESZ_S19_vS1A_EENS_8epilogue10collective18CollectiveEpilogueINS1C_23Sm100TmaWarpSpecializedILi2ELi2ELi32ELb0ELb0EEEJNS5_IJSG_SF_SG_EEENS5_IJNSR_ISG_SC_EENSR_INS5_IJNSA_ILi32EEESB_EEENS5_IJSC_SG_EEEEEEEEaSI_aSI_NS1C_6fusion15FusionCallbacksIS1G_NS1O_17LinearCombinationIaiaiLNS_15FloatRoundStyleE2EEES1H_S1N_JEEENS4_5SM1004TMEM4LOAD26SM100_TMEM_LOAD_32dp32b32xENS4_13SM90_TMA_LOADENS10_INS11_ILi1ELi4ELi3EEES14_NSR_INS5_IJS15_S1J_EEENS5_IJS1J_SC_EEEEEEENS4_39AutoVectorizingCopyWithAssumedAlignmentILi128EEENS4_14SM90_TMA_STOREES23_S25_S25_EEEvvEEEEvNT_6ParamsE:
        .type           _ZN7cutlass13device_kernelINS_4gemm6kernel13GemmUniversalIN4cute5tupleIJiiiiEEENS1_10collective13CollectiveMmaINS1_35MainloopSm100TmaUmmaWarpSpecializedILi4ELi2ELi4ENS5_IJNS4_1CILi2EEENSA_ILi1EEESC_EEEEENS5_IJNSA_ILi128EEESF_NSA_ILi64EEEEEEaNS5_IJlSC_lEEEaSI_NS4_8TiledMMAINS4_8MMA_AtomIJNS4_21SM100_MMA_S8_2x1SM_SSIaaiLi128ELi128ELNS4_4UMMA5MajorE0ELSN_0ELNSM_8SaturateE0EEEEEENS4_6LayoutINS5_IJSC_SC_SC_EEENS5_IJNSA_ILi0EEEST_ST_EEEEENS5_IJNS4_10UnderscoreESW_SW_EEEEENS4_18SM100_TMA_2SM_LOADENS4_14ComposedLayoutINS4_7SwizzleILi2ELi4ELi3EEENS4_18smem_ptr_flag_bitsILi8EEENSR_INS5_IJNSA_ILi8EEESG_EEENS5_IJSG_SC_EEEEEEEvNS4_8identityESZ_S19_vS1A_EENS_8epilogue10collective18CollectiveEpilogueINS1C_23Sm100TmaWarpSpecializedILi2ELi2ELi32ELb0ELb0EEEJNS5_IJSG_SF_SG_EEENS5_IJNSR_ISG_SC_EENSR_INS5_IJNSA_ILi32EEESB_EEENS5_IJSC_SG_EEEEEEEEaSI_aSI_NS1C_6fusion15FusionCallbacksIS1G_NS1O_17LinearCombinationIaiaiLNS_15FloatRoundStyleE2EEES1H_S1N_JEEENS4_5SM1004TMEM4LOAD26SM100_TMEM_LOAD_32dp32b32xENS4_13SM90_TMA_LOADENS10_INS11_ILi1ELi4ELi3EEES14_NSR_INS5_IJS15_S1J_EEENS5_IJS1J_SC_EEEEEEENS4_39AutoVectorizingCopyWithAssumedAlignmentILi128EEENS4_14SM90_TMA_STOREES23_S25_S25_EEEvvEEEEvNT_6ParamsE,@function
        .size           _ZN7cutlass13device_kernelINS_4gemm6kernel13GemmUniversalIN4cute5tupleIJiiiiEEENS1_10collective13CollectiveMmaINS1_35MainloopSm100TmaUmmaWarpSpecializedILi4ELi2ELi4ENS5_IJNS4_1CILi2EEENSA_ILi1EEESC_EEEEENS5_IJNSA_ILi128EEESF_NSA_ILi64EEEEEEaNS5_IJlSC_lEEEaSI_NS4_8TiledMMAINS4_8MMA_AtomIJNS4_21SM100_MMA_S8_2x1SM_SSIaaiLi128ELi128ELNS4_4UMMA5MajorE0ELSN_0ELNSM_8SaturateE0EEEEEENS4_6LayoutINS5_IJSC_SC_SC_EEENS5_IJNSA_ILi0EEEST_ST_EEEEENS5_IJNS4_10UnderscoreESW_SW_EEEEENS4_18SM100_TMA_2SM_LOADENS4_14ComposedLayoutINS4_7SwizzleILi2ELi4ELi3EEENS4_18smem_ptr_flag_bitsILi8EEENSR_INS5_IJNSA_ILi8EEESG_EEENS5_IJSG_SC_EEEEEEEvNS4_8identityESZ_S19_vS1A_EENS_8epilogue10collective18CollectiveEpilogueINS1C_23Sm100TmaWarpSpecializedILi2ELi2ELi32ELb0ELb0EEEJNS5_IJSG_SF_SG_EEENS5_IJNSR_ISG_SC_EENSR_INS5_IJNSA_ILi32EEESB_EEENS5_IJSC_SG_EEEEEEEEaSI_aSI_NS1C_6fusion15FusionCallbacksIS1G_NS1O_17LinearCombinationIaiaiLNS_15FloatRoundStyleE2EEES1H_S1N_JEEENS4_5SM1004TMEM4LOAD26SM100_TMEM_LOAD_32dp32b32xENS4_13SM90_TMA_LOADENS10_INS11_ILi1ELi4ELi3EEES14_NSR_INS5_IJS15_S1J_EEENS5_IJS1J_SC_EEEEEEENS4_39AutoVectorizingCopyWithAssumedAlignmentILi128EEENS4_14SM90_TMA_STOREES23_S25_S25_EEEvvEEEEvNT_6ParamsE,(.L_x_163 - _ZN7cutlass13device_kernelINS_4gemm6kernel13GemmUniversalIN4cute5tupleIJiiiiEEENS1_10collective13CollectiveMmaINS1_35MainloopSm100TmaUmmaWarpSpecializedILi4ELi2ELi4ENS5_IJNS4_1CILi2EEENSA_ILi1EEESC_EEEEENS5_IJNSA_ILi128EEESF_NSA_ILi64EEEEEEaNS5_IJlSC_lEEEaSI_NS4_8TiledMMAINS4_8MMA_AtomIJNS4_21SM100_MMA_S8_2x1SM_SSIaaiLi128ELi128ELNS4_4UMMA5MajorE0ELSN_0ELNSM_8SaturateE0EEEEEENS4_6LayoutINS5_IJSC_SC_SC_EEENS5_IJNSA_ILi0EEEST_ST_EEEEENS5_IJNS4_10UnderscoreESW_SW_EEEEENS4_18SM100_TMA_2SM_LOADENS4_14ComposedLayoutINS4_7SwizzleILi2ELi4ELi3EEENS4_18smem_ptr_flag_bitsILi8EEENSR_INS5_IJNSA_ILi8EEESG_EEENS5_IJSG_SC_EEEEEEEvNS4_8identityESZ_S19_vS1A_EENS_8epilogue10collective18CollectiveEpilogueINS1C_23Sm100TmaWarpSpecializedILi2ELi2ELi32ELb0ELb0EEEJNS5_IJSG_SF_SG_EEENS5_IJNSR_ISG_SC_EENSR_INS5_IJNSA_ILi32EEESB_EEENS5_IJSC_SG_EEEEEEEEaSI_aSI_NS1C_6fusion15FusionCallbacksIS1G_NS1O_17LinearCombinationIaiaiLNS_15FloatRoundStyleE2EEES1H_S1N_JEEENS4_5SM1004TMEM4LOAD26SM100_TMEM_LOAD_32dp32b32xENS4_13SM90_TMA_LOADENS10_INS11_ILi1ELi4ELi3EEES14_NSR_INS5_IJS15_S1J_EEENS5_IJS1J_SC_EEEEEEENS4_39AutoVectorizingCopyWithAssumedAlignmentILi128EEENS4_14SM90_TMA_STOREES23_S25_S25_EEEvvEEEEvNT_6ParamsE)
        .other          _ZN7cutlass13device_kernelINS_4gemm6kernel13GemmUniversalIN4cute5tupleIJiiiiEEENS1_10collective13CollectiveMmaINS1_35MainloopSm100TmaUmmaWarpSpecializedILi4ELi2ELi4ENS5_IJNS4_1CILi2EEENSA_ILi1EEESC_EEEEENS5_IJNSA_ILi128EEESF_NSA_ILi64EEEEEEaNS5_IJlSC_lEEEaSI_NS4_8TiledMMAINS4_8MMA_AtomIJNS4_21SM100_MMA_S8_2x1SM_SSIaaiLi128ELi128ELNS4_4UMMA5MajorE0ELSN_0ELNSM_8SaturateE0EEEEEENS4_6LayoutINS5_IJSC_SC_SC_EEENS5_IJNSA_ILi0EEEST_ST_EEEEENS5_IJNS4_10UnderscoreESW_SW_EEEEENS4_18SM100_TMA_2SM_LOADENS4_14ComposedLayoutINS4_7SwizzleILi2ELi4ELi3EEENS4_18smem_ptr_flag_bitsILi8EEENSR_INS5_IJNSA_ILi8EEESG_EEENS5_IJSG_SC_EEEEEEEvNS4_8identityESZ_S19_vS1A_EENS_8epilogue10collective18CollectiveEpilogueINS1C_23Sm100TmaWarpSpecializedILi2ELi2ELi32ELb0ELb0EEEJNS5_IJSG_SF_SG_EEENS5_IJNSR_ISG_SC_EENSR_INS5_IJNSA_ILi32EEESB_EEENS5_IJSC_SG_EEEEEEEEaSI_aSI_NS1C_6fusion15FusionCallbacksIS1G_NS1O_17LinearCombinationIaiaiLNS_15FloatRoundStyleE2EEES1H_S1N_JEEENS4_5SM1004TMEM4LOAD26SM100_TMEM_LOAD_32dp32b32xENS4_13SM90_TMA_LOADENS10_INS11_ILi1ELi4ELi3EEES14_NSR_INS5_IJS15_S1J_EEENS5_IJS1J_SC_EEEEEEENS4_39AutoVectorizingCopyWithAssumedAlignmentILi128EEENS4_14SM90_TMA_STOREES23_S25_S25_EEEvvEEEEvNT_6ParamsE,@"STO_CUDA_ENTRY STV_DEFAULT"
_ZN7cutlass13device_kernelINS_4gemm6kernel13GemmUniversalIN4cute5tupleIJiiiiEEENS1_10collective13CollectiveMmaINS1_35MainloopSm100TmaUmmaWarpSpecializedILi4ELi2ELi4ENS5_IJNS4_1CILi2EEENSA_ILi1EEESC_EEEEENS5_IJNSA_ILi128EEESF_NSA_ILi64EEEEEEaNS5_IJlSC_lEEEaSI_NS4_8TiledMMAINS4_8MMA_AtomIJNS4_21SM100_MMA_S8_2x1SM_SSIaaiLi128ELi128ELNS4_4UMMA5MajorE0ELSN_0ELNSM_8SaturateE0EEEEEENS4_6LayoutINS5_IJSC_SC_SC_EEENS5_IJNSA_ILi0EEEST_ST_EEEEENS5_IJNS4_10UnderscoreESW_SW_EEEEENS4_18SM100_TMA_2SM_LOADENS4_14ComposedLayoutINS4_7SwizzleILi2ELi4ELi3EEENS4_18smem_ptr_flag_bitsILi8EEENSR_INS5_IJNSA_ILi8EEESG_EEENS5_IJSG_SC_EEEEEEEvNS4_8identityESZ_S19_vS1A_EENS_8epilogue10collective18CollectiveEpilogueINS1C_23Sm100TmaWarpSpecializedILi2ELi2ELi32ELb0ELb0EEEJNS5_IJSG_SF_SG_EEENS5_IJNSR_ISG_SC_EENSR_INS5_IJNSA_ILi32EEESB_EEENS5_IJSC_SG_EEEEEEEEaSI_aSI_NS1C_6fusion15FusionCallbacksIS1G_NS1O_17LinearCombinationIaiaiLNS_15FloatRoundStyleE2EEES1H_S1N_JEEENS4_5SM1004TMEM4LOAD26SM100_TMEM_LOAD_32dp32b32xENS4_13SM90_TMA_LOADENS10_INS11_ILi1ELi4ELi3EEES14_NSR_INS5_IJS15_S1J_EEENS5_IJS1J_SC_EEEEEEENS4_39AutoVectorizingCopyWithAssumedAlignmentILi128EEENS4_14SM90_TMA_STOREES23_S25_S25_EEEvvEEEEvNT_6ParamsE:
[----:B------:R-:W1:Y:S01]  /*0000*/  LDC R1, c[0x0][0x37c] ;  /* 0x0000df00ff017b82 */ /* 0x000e620000000800 */
[----:B------:R-:W2:Y:S01]  /*0010*/  S2R R108, SR_TID.X ;  /* 0x00000000006c7919 */ /* 0x000ea20000002100 */
[----:B------:R-:W3:Y:S06]  /*0020*/  LDCU.64 UR6, c[0x0][0x890] ;  /* 0x00011200ff0677ac */ /* 0x000eec0008000a00 */
[----:B------:R-:W4:Y:S01]  /*0030*/  S2UR UR37, SR_CgaCtaId ;  /* 0x00000000002579c3 */ /* 0x000f220000008800 */
[----:B------:R-:W-:Y:S02]  /*0040*/  PRMT R91, RZ, 0x7610, R91 ;  /* 0x00007610ff5b7816 */ /* 0x000fe4000000005b */
[----:B------:R-:W-:Y:S01]  /*0050*/  ELECT P1, URZ, PT ;  /* 0x0000000000ff782f */ /* 0x000fe20003820000 */
[----:B------:R-:W1:Y:S01]  /*0060*/  LDCU.64 UR46, c[0x0][0x358] ;  /* 0x00006b00ff2e77ac */ /* 0x000e620008000a00 */
[----:B---3--:R-:W-:-:S04]  /*0070*/  UISETP.NE.U32.AND UP0, UPT, UR6, URZ, UPT ;  /* 0x000000ff0600728c */ /* 0x008fc8000bf05070 */
[----:B------:R-:W-:Y:S02]  /*0080*/  UISETP.NE.AND.EX UP0, UPT, UR7, URZ, UPT, UP0 ;  /* 0x000000ff0700728c */ /* 0x000fe4000bf05300 */
[----:B----4-:R-:W-:Y:S02]  /*0090*/  ULOP3.LUT UR5, UR37, 0x1, URZ, 0xc0, !UPT ;  /* 0x0000000125057892 */ /* 0x010fe4000f8ec0ff */
[----:B------:R-:W-:Y:S01]  /*00a0*/  ULOP3.LUT UR4, UR37, 0x1, URZ, 0x3c, !UPT ;  /* 0x0000000125047892 */ /* 0x000fe2000f8e3cff */
[----:B--2---:R-:W-:-:S05]  /*00b0*/  SHF.R.U32.HI R97, RZ, 0x5, R108 ;  /* 0x00000005ff617819 */ /* 0x004fca000001166c */
[----:B------:R-:W2:Y:S02]  /*00c0*/  SHFL.IDX PT, R0, R97, RZ, 0x1f ;  /* 0x00001fff61007589 */ /* 0x000ea400000e0000 */
[----:B--2---:R-:W-:Y:S01]  /*00d0*/  R2UR UR10, R0 ;  /* 0x00000000000a72ca */ /* 0x004fe200000e0000 */
[----:B-1----:R-:W-:-:S14]  /*00e0*/  BRA.U UP0, `(.L_x_0) ;  /* 0x00000001002c7547 */ /* 0x002fdc000b800000 */
[----:B------:R-:W1:Y:S02]  /*00f0*/  LDCU.64 UR8, c[0x0][0x888] ;  /* 0x00011100ff0877ac */ /* 0x000e640008000a00 */
[----:B-1----:R-:W-:-:S04]  /*0100*/  UISETP.NE.U32.AND UP0, UPT, UR8, URZ, UPT ;  /* 0x000000ff0800728c */ /* 0x002fc8000bf05070 */
[----:B------:R-:W-:-:S09]  /*0110*/  UISETP.NE.AND.EX UP0, UPT, UR9, URZ, UPT, UP0 ;  /* 0x000000ff0900728c */ /* 0x000fd2000bf05300 */
[----:B------:R-:W-:Y:S05]  /*0120*/  BRA.U !UP0, `(.L_x_1) ;  /* 0x0000000108107547 */ /* 0x000fea000b800000 */
[----:B------:R-:W1:Y:S02]  /*0130*/  LDC.64 R50, c[0x0][0x888] ;  /* 0x00022200ff327b82 */ /* 0x000e640000000a00 */
[----:B-1----:R1:W5:Y:S01]  /*0140*/  LDG.E R50, desc[UR46][R50.64] ;  /* 0x0000002e32327981 */ /* 0x002362000c1e1900 */
[----:B------:R-:W-:Y:S01]  /*0150*/  HFMA2 R91, -RZ, RZ, 0, 5.9604644775390625e-08 ;  /* 0x00000001ff5b7431 */ /* 0x000fe200000001ff */
[----:B------:R-:W-:Y:S05]  /*0160*/  BRA `(.L_x_0) ;  /* 0x00000000000c7947 */ /* 0x000fea0003800000 */
.L_x_1:
[----:B------:R-:W1:Y:S01]  /*0170*/  LDCU UR8, c[0x0][0x880] ;  /* 0x00011000ff0877ac */ /* 0x000e620008000800 */
[----:B------:R-:W-:Y:S01]  /*0180*/  HFMA2 R91, -RZ, RZ, 0, 5.9604644775390625e-08 ;  /* 0x00000001ff5b7431 */ /* 0x000fe200000001ff */
[----:B-1----:R-:W-:-:S07]  /*0190*/  MOV R50, UR8 ;  /* 0x0000000800327c02 */ /* 0x002fce0008000f00 */
.L_x_0:
[----:B------:R-:W2:Y:S02]  /*01a0*/  LDCU.64 UR8, c[0x0][0x8b0] ;  /* 0x00011600ff0877ac */ /* 0x000ea40008000a00 */
[----:B--2---:R-:W-:-:S04]  /*01b0*/  UISETP.NE.U32.AND UP0, UPT, UR8, URZ, UPT ;  /* 0x000000ff0800728c */ /* 0x004fc8000bf05070 */
[----:B------:R-:W-:-:S09]  /*01c0*/  UISETP.NE.AND.EX UP0, UPT, UR9, URZ, UPT, UP0 ;  /* 0x000000ff0900728c */ /* 0x000fd2000bf05300 */
[----:B------:R-:W-:Y:S05]  /*01d0*/  BRA.U UP0, `(.L_x_2) ;  /* 0x0000000100247547 */ /* 0x000fea000b800000 */
[----:B------:R-:W2:Y:S02]  /*01e0*/  LDCU.64 UR8, c[0x0][0x8a8] ;  /* 0x00011500ff0877ac */ /* 0x000ea40008000a00 */
[----:B--2---:R-:W-:-:S04]  /*01f0*/  UISETP.NE.U32.AND UP0, UPT, UR8, URZ, UPT ;  /* 0x000000ff0800728c */ /* 0x004fc8000bf05070 */
[----:B------:R-:W-:-:S09]  /*0200*/  UISETP.NE.AND.EX UP0, UPT, UR9, URZ, UPT, UP0 ;  /* 0x000000ff0900728c */ /* 0x000fd2000bf05300 */
[----:B------:R-:W-:Y:S05]  /*0210*/  BRA.U !UP0, `(.L_x_3) ;  /* 0x00000001080c7547 */ /* 0x000fea000b800000 */
[----:B------:R-:W2:Y:S02]  /*0220*/  LDC.64 R46, c[0x0][0x8a8] ;  /* 0x00022a00ff2e7b82 */ /* 0x000ea40000000a00 */
[----:B--2---:R2:W5:Y:S01]  /*0230*/  LDG.E R46, desc[UR46][R46.64] ;  /* 0x0000002e2e2e7981 */ /* 0x004562000c1e1900 */
[----:B------:R-:W-:Y:S05]  /*0240*/  BRA `(.L_x_2) ;  /* 0x0000000000087947 */ /* 0x000fea0003800000 */
.L_x_3:
[----:B------:R-:W2:Y:S02]  /*0250*/  LDCU UR8, c[0x0][0x8a0] ;  /* 0x00011400ff0877ac */ /* 0x000ea40008000800 */
[----:B--2---:R-:W-:Y:S02]  /*0260*/  MOV R46, UR8 ;  /* 0x00000008002e7c02 */ /* 0x004fe40008000f00 */
.L_x_2:
[----:B------:R-:W-:Y:S01]  /*0270*/  IMAD.U32 R0, RZ, RZ, UR10 ;  /* 0x0000000aff007e24 */ /* 0x000fe2000f8e00ff */
[----:B------:R-:W-:Y:S04]  /*0280*/  BSSY.RECONVERGENT B0, `(.L_x_4) ;  /* 0x000000c000007945 */ /* 0x000fe80003800200 */
[C---:B------:R-:W-:Y:S02]  /*0290*/  ISETP.NE.OR P2, PT, R0.reuse, 0x1, !P1 ;  /* 0x000000010000780c */ /* 0x040fe40004f45670 */
[----:B------:R-:W-:-:S11]  /*02a0*/  ISETP.NE.OR P0, PT, R0, 0x3, !P1 ;  /* 0x000000030000780c */ /* 0x000fd60004f05670 */
[----:B------:R-:W-:Y:S05]  /*02b0*/  @P2 BRA `(.L_x_5) ;  /* 0x0000000000202947 */ /* 0x000fea0003800000 */
[----:B------:R-:W3:Y:S02]  /*02c0*/  LDCU.64 UR8, c[0x0][0x348] ;  /* 0x00006900ff0877ac */ /* 0x000ee40008000a00 */
[----:B---3--:R-:W-:Y:S02]  /*02d0*/  UIADD3 UR12, UP1, UPT, UR8, 0x80, URZ ;  /* 0x00000080080c7890 */ /* 0x008fe4000ff3e0ff */
[----:B------:R-:W-:Y:S02]  /*02e0*/  UIADD3 UR8, UP0, UPT, UR8, 0x180, URZ ;  /* 0x0000018008087890 */ /* 0x000fe4000ff1e0ff */
[----:B------:R-:W-:Y:S02]  /*02f0*/  UIADD3.X UR13, UPT, UPT, URZ, UR9, URZ, UP1, !UPT ;  /* 0x00000009ff0d7290 */ /* 0x000fe40008ffe4ff */
[----:B------:R-:W-:-:S07]  /*0300*/  UIADD3.X UR9, UPT, UPT, URZ, UR9, URZ, UP0, !UPT ;  /* 0x00000009ff097290 */ /* 0x000fce00087fe4ff */
[----:B------:R3:W-:Y:S02]  /*0310*/  UTMACCTL.PF [UR12] ;  /* 0x000000000c0079b9 */ /* 0x0007e40008040000 */
[----:B------:R3:W-:Y:S02]  /*0320*/  UTMACCTL.PF [UR8] ;  /* 0x00000000080079b9 */ /* 0x0007e40008040000 */
[----:B---3--:R-:W-:Y:S01]  /*0330*/  NOP ;  /* 0x0000000000007918 */ /* 0x008fe20000000000 */
.L_x_5:
[----:B------:R-:W-:Y:S05]  /*0340*/  BSYNC.RECONVERGENT B0 ;  /* 0x0000000000007941 */ /* 0x000fea0003800200 */
.L_x_4:
[----:B------:R-:W-:Y:S04]  /*0350*/  BSSY.RECONVERGENT B0, `(.L_x_6) ;  /* 0x000000a000007945 */ /* 0x000fe80003800200 */
        /* <DEDUP_REMOVED lines=9> */
.L_x_7:
[----:B------:R-:W-:Y:S05]  /*03f0*/  BSYNC.RECONVERGENT B0 ;  /* 0x0000000000007941 */ /* 0x000fea0003800200 */
.L_x_6:
[----:B------:R-:W3:Y:S01]  /*0400*/  LDCU.64 UR8, c[0x0][0x888] ;  /* 0x00011100ff0877ac */ /* 0x000ee20008000a00 */
[----:B------:R-:W-:Y:S02]  /*0410*/  UISETP.EQ.U32.AND UP1, UPT, UR6, URZ, UPT ;  /* 0x000000ff0600728c */ /* 0x000fe4000bf22070 */
[----:B------:R-:W-:Y:S02]  /*0420*/  UPLOP3.LUT UP5, UPT, UPT, UPT, UPT, 0x80, 0x8 ;  /* 0x000000000008789c */ /* 0x000fe40003faf070 */
[----:B---3--:R-:W-:-:S04]  /*0430*/  UISETP.NE.U32.AND UP0, UPT, UR8, URZ, UPT ;  /* 0x000000ff0800728c */ /* 0x008fc8000bf05070 */
[----:B------:R-:W-:-:S04]  /*0440*/  UISETP.NE.AND.EX UP0, UPT, UR9, URZ, UPT, UP0 ;  /* 0x000000ff0900728c */ /* 0x000fc8000bf05300 */
[----:B------:R-:W-:-:S04]  /*0450*/  UISETP.EQ.OR.EX UP2, UPT, UR7, URZ, !UP0, UP1 ;  /* 0x000000ff0700728c */ /* 0x000fc8000c742710 */
[----:B------:R-:W-:-:S05]  /*0460*/  UP2UR UR50, UPR, URZ, 0x4 ;  /* 0x00000004ff327883 */ /* 0x000fca0008000000 */
[----:B------:R-:W-:Y:S07]  /*0470*/  BRA.U !UP2, `(.L_x_8) ;  /* 0x000000010a207547 */ /* 0x000fee000b800000 */
[----:B-----5:R-:W-:Y:S01]  /*0480*/  R2UR UR8, R50 ;  /* 0x00000000320872ca */ /* 0x020fe200000e0000 */
[----:B------:R-:W-:Y:S02]  /*0490*/  UISETP.NE.U32.AND UP2, UPT, UR6, URZ, UPT ;  /* 0x000000ff0600728c */ /* 0x000fe4000bf45070 */
[----:B------:R-:W-:Y:S02]  /*04a0*/  USEL UR6, URZ, 0xffffffff, UP0 ;  /* 0xffffffffff067887 */ /* 0x000fe40008000000 */
[----:B------:R-:W-:-:S08]  /*04b0*/  UISETP.NE.AND.EX UP2, UPT, UR7, URZ, UPT, UP2 ;  /* 0x000000ff0700728c */ /* 0x000fd0000bf45320 */
[----:B------:R-:W-:-:S04]  /*04c0*/  UISETP.NE.AND UP1, UPT, UR8, URZ, UPT ;  /* 0x000000ff0800728c */ /* 0x000fc8000bf25270 */
[----:B------:R-:W-:-:S04]  /*04d0*/  @!UP2 USEL UR6, URZ, 0xffffffff, UP1 ;  /* 0xffffffffff06a887 */ /* 0x000fc80008800000 */
[----:B------:R-:W-:-:S04]  /*04e0*/  ULOP3.LUT UR6, UR6, 0x1, URZ, 0xc0, !UPT ;  /* 0x0000000106067892 */ /* 0x000fc8000f8ec0ff */
[----:B------:R-:W-:-:S11]  /*04f0*/  UISETP.NE.U32.AND UP5, UPT, UR6, 0x1, UPT ;  /* 0x000000010600788c */ /* 0x000fd6000bfa5070 */
.L_x_8:
[----:B------:R-:W3:Y:S01]  /*0500*/  SHFL.IDX PT, R0, R97, RZ, 0x1f ;  /* 0x00001fff61007589 */ /* 0x000ee200000e0000 */
[----:B------:R-:W-:-:S04]  /*0510*/  UISETP.NE.AND UP1, UPT, UR10, 0x2, UPT ;  /* 0x000000020a00788c */ /* 0x000fc8000bf25270 */
[----:B------:R-:W-:Y:S02]  /*0520*/  UISETP.EQ.AND UP2, UPT, UR5, URZ, !UP1 ;  /* 0x000000ff0500728c */ /* 0x000fe4000cf42270 */
[----:B------:R-:W-:-:S04]  /*0530*/  USEL UR6, URZ, 0x1, UP1 ;  /* 0x00000001ff067887 */ /* 0x000fc80008800000 */
[----:B------:R-:W-:Y:S02]  /*0540*/  PLOP3.LUT P5, PT, P1, PT, UP2, 0x80, 0x8 ;  /* 0x000000000008781c */ /* 0x000fe40000faf028 */
[----:B---3--:R-:W-:-:S13]  /*0550*/  ISETP.NE.AND P0, PT, R0, RZ, PT ;  /* 0x000000ff0000720c */ /* 0x008fda0003f05270 */
[----:B------:R-:W-:Y:S05]  /*0560*/  @P0 BRA `(.L_x_9) ;  /* 0x0000000000440947 */ /* 0x000fea0003800000 */
[----:B------:R-:W-:Y:S01]  /*0570*/  UMOV UR8, 0x400 ;  /* 0x0000040000087882 */ /* 0x000fe20000000000 */
[----:B------:R-:W-:Y:S01]  /*0580*/  UMOV UR7, 0x1 ;  /* 0x0000000100077882 */ /* 0x000fe20000000000 */
[----:B------:R-:W-:Y:S02]  /*0590*/  ULEA UR8, UR37, UR8, 0x18 ;  /* 0x0000000825087291 */ /* 0x000fe4000f8ec0ff */
[----:B------:R-:W-:-:S04]  /*05a0*/  UIADD3 UR12, UPT, UPT, -UR7, 0x100000, URZ ;  /* 0x00100000070c7890 */ /* 0x000fc8000fffe1ff */
[----:B------:R-:W-:Y:S02]  /*05b0*/  USHF.L.U32 UR13, UR12, 0xb, URZ ;  /* 0x0000000b0c0d7899 */ /* 0x000fe400080006ff */
[----:B------:R-:W-:Y:S01]  /*05c0*/  USHF.L.U32 UR12, UR12, 0x1, URZ ;  /* 0x000000010c0c7899 */ /* 0x000fe200080006ff */
[----:B------:R-:W-:Y:S01]  /*05d0*/  ELECT P0, URZ, PT ;  /* 0x0000000000ff782f */ /* 0x000fe20003800000 */
[----:B------:R-:W3:Y:S10]  /*05e0*/  FENCE.VIEW.ASYNC.S ;  /* 0x00000000000073c6 */ /* 0x000ef40000000000 */
[----:B---3--:R3:W4:Y:S01]  /*05f0*/  SYNCS.EXCH.64 URZ, [UR8], UR12 ;  /* 0x0000000c08ff75b2 */ /* 0x0087220008000100 */
[----:B------:R3:W1:Y:S01]  /*0600*/  SYNCS.EXCH.64 URZ, [UR8+0x20], UR12 ;  /* 0x0000200c08ff75b2 */ /* 0x0006620008000100 */
[----:B------:R3:W1:Y:S01]  /*0610*/  SYNCS.EXCH.64 URZ, [UR8+0x8], UR12 ;  /* 0x0000080c08ff75b2 */ /* 0x0006620008000100 */
[----:B------:R3:W1:Y:S01]  /*0620*/  SYNCS.EXCH.64 URZ, [UR8+0x28], UR12 ;  /* 0x0000280c08ff75b2 */ /* 0x0006620008000100 */
[----:B------:R3:W1:Y:S01]  /*0630*/  SYNCS.EXCH.64 URZ, [UR8+0x10], UR12 ;  /* 0x0000100c08ff75b2 */ /* 0x0006620008000100 */
[----:B------:R3:W1:Y:S01]  /*0640*/  SYNCS.EXCH.64 URZ, [UR8+0x30], UR12 ;  /* 0x0000300c08ff75b2 */ /* 0x0006620008000100 */
[----:B------:R3:W1:Y:S01]  /*0650*/  SYNCS.EXCH.64 URZ, [UR8+0x18], UR12 ;  /* 0x0000180c08ff75b2 */ /* 0x0006620008000100 */
[----:B------:R3:W1:Y:S01]  /*0660*/  SYNCS.EXCH.64 URZ, [UR8+0x38], UR12 ;  /* 0x0000380c08ff75b2 */ /* 0x0006620008000100 */
[----:B------:R-:W-:Y:S01]  /*0670*/  NOP ;  /* 0x0000000000007918 */ /* 0x000fe20000000000 */
.L_x_9:
[----:B------:R-:W2:Y:S01]  /*0680*/  SHFL.IDX PT, R0, R97, RZ, 0x1f ;  /* 0x00001fff61007589 */ /* 0x000ea200000e0000 */
[----:B------:R-:W-:Y:S01]  /*0690*/  NOP ;  /* 0x0000000000007918 */ /* 0x000fe20000000000 */
[----:B--2---:R-:W-:-:S13]  /*06a0*/  ISETP.NE.AND P0, PT, R0, 0x1, PT ;  /* 0x000000010000780c */ /* 0x004fda0003f05270 */
[----:B------:R-:W-:Y:S05]  /*06b0*/  @P0 BRA `(.L_x_10) ;  /* 0x0000000000440947 */ /* 0x000fea0003800000 */
[----:B------:R-:W-:Y:S01]  /*06c0*/  UMOV UR9, 0x400 ;  /* 0x0000040000097882 */ /* 0x000fe20000000000 */
[----:B---3--:R-:W-:Y:S01]  /*06d0*/  UMOV UR8, 0x20 ;  /* 0x0000002000087882 */ /* 0x008fe20000000000 */
[----:B------:R-:W-:Y:S01]  /*06e0*/  UMOV UR7, 0x80 ;  /* 0x0000008000077882 */ /* 0x000fe20000000000 */
[----:B------:R-:W-:Y:S02]  /*06f0*/  ULEA UR9, UR37, UR9, 0x18 ;  /* 0x0000000925097291 */ /* 0x000fe4000f8ec0ff */
[----:B------:R-:W-:-:S04]  /*0700*/  UIADD3 UR12, UPT, UPT, -UR8, 0x100000, URZ ;  /* 0x00100000080c7890 */ /* 0x000fc8000fffe1ff */
[----:B------:R-:W-:Y:S02]  /*0710*/  USHF.L.U32 UR13, UR12, 0xb, URZ ;  /* 0x0000000b0c0d7899 */ /* 0x000fe400080006ff */
[----:B------:R-:W-:Y:S02]  /*0720*/  USHF.L.U32 UR12, UR12, 0x1, URZ ;  /* 0x000000010c0c7899 */ /* 0x000fe400080006ff */
[----:B------:R-:W-:-:S04]  /*0730*/  UIADD3 UR14, UPT, UPT, -UR7, 0x100000, URZ ;  /* 0x00100000070e7890 */ /* 0x000fc8000fffe1ff */
[----:B------:R-:W-:Y:S02]  /*0740*/  USHF.L.U32 UR15, UR14, 0xb, URZ ;  /* 0x0000000b0e0f7899 */ /* 0x000fe400080006ff */
[----:B------:R-:W-:Y:S01]  /*0750*/  USHF.L.U32 UR14, UR14, 0x1, URZ ;  /* 0x000000010e0e7899 */ /* 0x000fe200080006ff */
[----:B------:R-:W-:Y:S01]  /*0760*/  ELECT P0, URZ, PT ;  /* 0x0000000000ff782f */ /* 0x000fe20003800000 */
[----:B------:R-:W2:Y:S02]  /*0770*/  FENCE.VIEW.ASYNC.S ;  /* 0x00000000000073c6 */ /* 0x000ea40000000000 */
[----:B--2---:R2:W3:Y:S08]  /*0780*/  SYNCS.EXCH.64 URZ, [UR9+0x40], UR12 ;  /* 0x0000400c09ff75b2 */ /* 0x0044f00008000100 */
[----:B------:R2:W1:Y:S01]  /*0790*/  SYNCS.EXCH.64 URZ, [UR9+0x50], UR14 ;  /* 0x0000500e09ff75b2 */ /* 0x0004620008000100 */
[----:B------:R2:W1:Y:S01]  /*07a0*/  SYNCS.EXCH.64 URZ, [UR9+0x48], UR12 ;  /* 0x0000480c09ff75b2 */ /* 0x0004620008000100 */
[----:B------:R2:W1:Y:S01]  /*07b0*/  SYNCS.EXCH.64 URZ, [UR9+0x58], UR14 ;  /* 0x0000580e09ff75b2 */ /* 0x0004620008000100 */
[----:B------:R-:W-:Y:S01]  /*07c0*/  NOP ;  /* 0x0000000000007918 */ /* 0x000fe20000000000 */
.L_x_10:
[----:B------:R-:W4:Y:S01]  /*07d0*/  SHFL.IDX PT, R0, R97, RZ, 0x1f ;  /* 0x00001fff61007589 */ /* 0x000f2200000e0000 */
[----:B------:R-:W-:Y:S01]  /*07e0*/  NOP ;  /* 0x0000000000007918 */ /* 0x000fe20000000000 */
[----:B----4-:R-:W-:-:S13]  /*07f0*/  ISETP.NE.AND P0, PT, R0, 0x3, PT ;  /* 0x000000030000780c */ /* 0x010fda0003f05270 */
[----:B------:R-:W-:Y:S05]  /*0800*/  @P0 BRA `(.L_x_11) ;  /* 0x00000000002c0947 */ /* 0x000fea0003800000 */
[----:B---3--:R-:W-:Y:S01]  /*0810*/  UMOV UR8, 0x400 ;  /* 0x0000040000087882 */ /* 0x008fe20000000000 */
[----:B------:R-:W-:Y:S01]  /*0820*/  UMOV UR7, 0x20 ;  /* 0x0000002000077882 */ /* 0x000fe20000000000 */
[----:B------:R-:W-:Y:S02]  /*0830*/  ULEA UR8, UR37, UR8, 0x18 ;  /* 0x0000000825087291 */ /* 0x000fe4000f8ec0ff */
[----:B--2---:R-:W-:-:S04]  /*0840*/  UIADD3 UR12, UPT, UPT, -UR7, 0x100000, URZ ;  /* 0x00100000070c7890 */ /* 0x004fc8000fffe1ff */
[----:B------:R-:W-:Y:S02]  /*0850*/  USHF.L.U32 UR13, UR12, 0xb, URZ ;  /* 0x0000000b0c0d7899 */ /* 0x000fe400080006ff */
[----:B------:R-:W-:Y:S01]  /*0860*/  USHF.L.U32 UR12, UR12, 0x1, URZ ;  /* 0x000000010c0c7899 */ /* 0x000fe200080006ff */
[----:B------:R-:W-:Y:S01]  /*0870*/  ELECT P0, URZ, PT ;  /* 0x0000000000ff782f */ /* 0x000fe20003800000 */
[----:B------:R-:W2:Y:S10]  /*0880*/  FENCE.VIEW.ASYNC.S ;  /* 0x00000000000073c6 */ /* 0x000eb40000000000 */
[----:B--2---:R4:W2:Y:S01]  /*0890*/  SYNCS.EXCH.64 URZ, [UR8+0x60], UR12 ;  /* 0x0000600c08ff75b2 */ /* 0x0048a20008000100 */
[----:B------:R4:W3:Y:S02]  /*08a0*/  SYNCS.EXCH.64 URZ, [UR8+0x68], UR12 ;  /* 0x0000680c08ff75b2 */ /* 0x0008e40008000100 */
[----:B----4-:R-:W-:Y:S01]  /*08b0*/  NOP ;  /* 0x0000000000007918 */ /* 0x010fe20000000000 */
.L_x_11:
[----:B------:R-:W4:Y:S01]  /*08c0*/  SHFL.IDX PT, R0, R97, RZ, 0x1f ;  /* 0x00001fff61007589 */ /* 0x000f2200000e0000 */
[----:B------:R-:W-:Y:S01]  /*08d0*/  NOP ;  /* 0x0000000000007918 */ /* 0x000fe20000000000 */
[----:B----4-:R-:W-:-:S13]  /*08e0*/  ISETP.NE.AND P0, PT, R0, 0x4, PT ;  /* 0x000000040000780c */ /* 0x010fda0003f05270 */
[----:B------:R-:W-:Y:S05]  /*08f0*/  @P0 BRA `(.L_x_12) ;  /* 0x0000000000480947 */ /* 0x000fea0003800000 */
[----:B--2---:R-:W-:Y:S01]  /*0900*/  UMOV UR9, 0x1e0 ;  /* 0x000001e000097882 */ /* 0x004fe20000000000 */
[----:B---3--:R-:W-:Y:S01]  /*0910*/  UMOV UR8, 0x400 ;  /* 0x0000040000087882 */ /* 0x008fe20000000000 */
[----:B------:R-:W-:Y:S01]  /*0920*/  USEL UR9, UR9, 0x1a0, UP5 ;  /* 0x000001a009097887 */ /* 0x000fe2000a800000 */
        /* <DEDUP_REMOVED lines=10> */
[----:B--2---:R4:W2:Y:S08]  /*09d0*/  SYNCS.EXCH.64 URZ, [UR8+0x70], UR12 ;  /* 0x0000700c08ff75b2 */ /* 0x0048b00008000100 */
[----:B------:R4:W3:Y:S01]  /*09e0*/  SYNCS.EXCH.64 URZ, [UR8+0x80], UR14 ;  /* 0x0000800e08ff75b2 */ /* 0x0008e20008000100 */
[----:B------:R4:W1:Y:S01]  /*09f0*/  SYNCS.EXCH.64 URZ, [UR8+0x78], UR12 ;  /* 0x0000780c08ff75b2 */ /* 0x0008620008000100 */
[----:B------:R4:W1:Y:S02]  /*0a00*/  SYNCS.EXCH.64 URZ, [UR8+0x88], UR14 ;  /* 0x0000880e08ff75b2 */ /* 0x0008640008000100 */
[----:B----4-:R-:W-:Y:S01]  /*0a10*/  NOP ;  /* 0x0000000000007918 */ /* 0x010fe20000000000 */
.L_x_12:
[----:B------:R-:W4:Y:S01]  /*0a20*/  SHFL.IDX PT, R0, R97, RZ, 0x1f ;  /* 0x00001fff61007589 */ /* 0x000f2200000e0000 */
[----:B------:R-:W-:Y:S01]  /*0a30*/  NOP ;  /* 0x0000000000007918 */ /* 0x000fe20000000000 */
[----:B----4-:R-:W-:-:S13]  /*0a40*/  ISETP.NE.AND P0, PT, R0, 0x5, PT ;  /* 0x000000050000780c */ /* 0x010fda0003f05270 */
[----:B------:R-:W-:Y:S05]  /*0a50*/  @P0 BRA `(.L_x_13) ;  /* 0x0000000000540947 */ /* 0x000fea0003800000 */
[----:B--2---:R-:W-:Y:S01]  /*0a60*/  UMOV UR9, 0x400 ;  /* 0x0000040000097882 */ /* 0x004fe20000000000 */
        /* <DEDUP_REMOVED lines=14> */
[----:B------:R4:W1:Y:S01]  /*0b50*/  SYNCS.EXCH.64 URZ, [UR9+0xb8], UR14 ;  /* 0x0000b80e09ff75b2 */ /* 0x0008620008000100 */
[----:B------:R4:W1:Y:S01]  /*0b60*/  SYNCS.EXCH.64 URZ, [UR9+0xa0], UR12 ;  /* 0x0000a00c09ff75b2 */ /* 0x0008620008000100 */
[----:B------:R4:W1:Y:S01]  /*0b70*/  SYNCS.EXCH.64 URZ, [UR9+0xc0], UR14 ;  /* 0x0000c00e09ff75b2 */ /* 0x0008620008000100 */
[----:B------:R4:W1:Y:S01]  /*0b80*/  SYNCS.EXCH.64 URZ, [UR9+0xa8], UR12 ;  /* 0x0000a80c09ff75b2 */ /* 0x0008620008000100 */
[----:B------:R4:W1:Y:S02]  /*0b90*/  SYNCS.EXCH.64 URZ, [UR9+0xc8], UR14 ;  /* 0x0000c80e09ff75b2 */ /* 0x0008640008000100 */
[----:B----4-:R-:W-:Y:S01]  /*0ba0*/  NOP ;  /* 0x0000000000007918 */ /* 0x010fe20000000000 */
.L_x_13:
[----:B------:R-:W4:Y:S01]  /*0bb0*/  SHFL.IDX PT, R0, R97, RZ, 0x1f ;  /* 0x00001fff61007589 */ /* 0x000f2200000e0000 */
[----:B------:R-:W-:Y:S01]  /*0bc0*/  ISETP.NE.OR P1, PT, RZ, UR10, !P1 ;  /* 0x0000000aff007c0c */ /* 0x000fe2000cf25670 */
        /* <DEDUP_REMOVED lines=12> */
[----:B------:R4:W3:Y:S01]  /*0c90*/  SYNCS.EXCH.64 URZ, [UR8+0xe0], UR12 ;  /* 0x0000e00c08ff75b2 */ /* 0x0008e20008000100 */
[----:B------:R4:W1:Y:S01]  /*0ca0*/  SYNCS.EXCH.64 URZ, [UR8+0xd8], UR12 ;  /* 0x0000d80c08ff75b2 */ /* 0x0008620008000100 */
[----:B------:R4:W1:Y:S02]  /*0cb0*/  SYNCS.EXCH.64 URZ, [UR8+0xe8], UR12 ;  /* 0x0000e80c08ff75b2 */ /* 0x0008640008000100 */
[----:B----4-:R-:W-:Y:S01]  /*0cc0*/  NOP ;  /* 0x0000000000007918 */ /* 0x010fe20000000000 */
.L_x_14:
[----:B------:R-:W-:Y:S01]  /*0cd0*/  VOTEU.ALL UP1, P1 ;  /* 0x0000000000ff7886 */ /* 0x000fe20000820000 */
[----:B---3--:R-:W3:Y:S01]  /*0ce0*/  LDCU UR8, c[0x0][0x36c] ;  /* 0x00006d80ff0877ac */ /* 0x008ee20008000800 */
[----:B------:R-:W-:Y:S01]  /*0cf0*/  NOP ;  /* 0x0000000000007918 */ /* 0x000fe20000000000 */
[----:B------:R-:W-:Y:S01]  /*0d00*/  LOP3.LUT R10, R108, 0x1f, RZ, 0xc0, !PT ;  /* 0x0000001f6c0a7812 */ /* 0x000fe200078ec0ff */
[----:B--2---:R-:W-:Y:S01]  /*0d10*/  UMOV UR12, 0x20 ;  /* 0x00000020000c7882 */ /* 0x004fe20000000000 */
[----:B------:R-:W-:Y:S01]  /*0d20*/  @!UP1 UMOV UR7, 0x400 ;  /* 0x0000040000079882 */ /* 0x000fe20000000000 */
[----:B------:R-:W-:-:S04]  /*0d30*/  @!UP1 UIADD3 UR12, UPT, UPT, -UR12, 0x100000, URZ ;  /* 0x001000000c0c9890 */ /* 0x000fc8000fffe1ff */
[----:B------:R-:W-:Y:S02]  /*0d40*/  @!UP1 USHF.L.U32 UR13, UR12, 0xb, URZ ;  /* 0x0000000b0c0d9899 */ /* 0x000fe400080006ff */
[----:B------:R-:W-:Y:S02]  /*0d50*/  @!UP1 USHF.L.U32 UR12, UR12, 0x1, URZ ;  /* 0x000000010c0c9899 */ /* 0x000fe400080006ff */
[----:B------:R-:W-:Y:S01]  /*0d60*/  @!UP1 ULEA UR7, UR37, UR7, 0x18 ;  /* 0x0000000725079291 */ /* 0x000fe2000f8ec0ff */
[----:B------:R-:W-:Y:S01]  /*0d70*/  VOTEU.ALL UP1, P1 ;  /* 0x0000000000ff7886 */ /* 0x000fe20000820000 */
[----:B------:R-:W-:Y:S01]  /*0d80*/  UISETP.NE.AND UP4, UPT, UR10, URZ, UPT ;  /* 0x000000ff0a00728c */ /* 0x000fe2000bf85270 */
[----:B------:R-:W2:Y:S09]  /*0d90*/  FENCE.VIEW.ASYNC.S ;  /* 0x00000000000073c6 */ /* 0x000eb20000000000 */
[----:B--2---:R2:W4:Y:S01]  /*0da0*/  @!UP1 SYNCS.EXCH.64 URZ, [UR7+0xf0], UR12 ;  /* 0x0000f00c07ff95b2 */ /* 0x0045220008000100 */
[----:B---3--:R-:W-:-:S09]  /*0db0*/  UISETP.EQ.U32.AND UP1, UPT, UR8, 0x1, UPT ;  /* 0x000000010800788c */ /* 0x008fd2000bf22070 */
[----:B------:R-:W-:Y:S05]  /*0dc0*/  BRA.U !UP1, `(.L_x_15) ;  /* 0x0000000109087547 */ /* 0x000fea000b800000 */
[----:B-1--4-:R-:W-:Y:S01]  /*0dd0*/  UCGABAR_ARV ;  /* 0x00000000000079c7 */ /* 0x012fe20008000000 */
[----:B------:R-:W-:Y:S05]  /*0de0*/  BRA `(.L_x_16) ;  /* 0x0000000000047947 */ /* 0x000fea0003800000 */
.L_x_15:
[----:B-1--4-:R-:W-:Y:S01]  /*0df0*/  NOP ;  /* 0x0000000000007918 */ /* 0x012fe20000000000 */
.L_x_16:
[----:B------:R-:W1:Y:S01]  /*0e00*/  S2R R20, SR_CTAID.Y ;  /* 0x0000000000147919 */ /* 0x000e620000002600 */
[----:B------:R-:W-:-:S05]  /*0e10*/  CS2R.32 R90, SR_CgaSize ;  /* 0x00000000005a7805 */ /* 0x000fca0000008a00 */
[----:B------:R-:W-:-:S05]  /*0e20*/  IMAD R90, R90, -0xa0, RZ ;  /* 0xffffff605a5a7824 */ /* 0x000fca00078e02ff */
[----:B--2---:R-:W-:-:S14]  /*0e30*/  R2UR UR7, R90 ;  /* 0x000000005a0772ca */ /* 0x004fdc00000e0000 */
[----:B------:R-:W2:Y:S01]  /*0e40*/  LDCU UR7, c[0x0][UR7+0x2b4] ;  /* 0x00005680070777ac */ /* 0x000ea20008000800 */
[----:B------:R-:W-:-:S05]  /*0e50*/  CS2R.32 R0, SR_CgaSize ;  /* 0x0000000000007805 */ /* 0x000fca0000008a00 */
[----:B------:R-:W-:-:S06]  /*0e60*/  IMAD R0, R0, -0xa0, RZ ;  /* 0xffffff6000007824 */ /* 0x000fcc00078e02ff */
[----:B------:R-:W3:Y:S01]  /*0e70*/  LDC R0, c[0x0][R0+0x2a4] ;  /* 0x0000a90000007b82 */ /* 0x000ee20000000800 */
[----:B------:R-:W-:Y:S01]  /*0e80*/  PRMT R8, RZ, 0x7610, R8 ;  /* 0x00007610ff087816 */ /* 0x000fe20000000008 */
[----:B------:R-:W4:Y:S01]  /*0e90*/  S2R R11, SR_CTAID.X ;  /* 0x00000000000b7919 */ /* 0x000f220000002500 */
[----:B------:R-:W-:-:S05]  /*0ea0*/  CS2R.32 R90, SR_CgaSize ;  /* 0x00000000005a7805 */ /* 0x000fca0000008a00 */
[----:B------:R-:W-:-:S05]  /*0eb0*/  IMAD R90, R90, -0xa0, RZ ;  /* 0xffffff605a5a7824 */ /* 0x000fca00078e02ff */
[----:B------:R-:W-:-:S14]  /*0ec0*/  R2UR UR8, R90 ;  /* 0x000000005a0872ca */ /* 0x000fdc00000e0000 */
[----:B------:R-:W3:Y:S01]  /*0ed0*/  LDCU UR8, c[0x0][UR8+0x2b0] ;  /* 0x00005600080877ac */ /* 0x000ee20008000800 */
[----:B------:R-:W-:Y:S01]  /*0ee0*/  UISETP.NE.AND UP2, UPT, UR10, 0x2, UPT ;  /* 0x000000020a00788c */ /* 0x000fe2000bf45270 */
[----:B------:R-:W2:Y:S01]  /*0ef0*/  LDC R9, c[0x0][0xb24] ;  /* 0x0002c900ff097b82 */ /* 0x000ea20000000800 */
[----:B------:R-:W-:-:S05]  /*0f00*/  CS2R.32 R2, SR_CgaSize ;  /* 0x0000000000027805 */ /* 0x000fca0000008a00 */
[----:B------:R-:W-:-:S06]  /*0f10*/  IMAD R2, R2, -0xa0, RZ ;  /* 0xffffff6002027824 */ /* 0x000fcc00078e02ff */
[----:B------:R-:W3:Y:S08]  /*0f20*/  LDC R2, c[0x0][R2+0x2a0] ;  /* 0x0000a80002027b82 */ /* 0x000ef00000000800 */
[----:B------:R-:W3:Y:S01]  /*0f30*/  LDC R40, c[0x0][0xb24] ;  /* 0x0002c900ff287b82 */ /* 0x000ee20000000800 */
[----:B-1----:R-:W-:-:S07]  /*0f40*/  I2FP.F32.U32 R3, R20 ;  /* 0x0000001400037245 */ /* 0x002fce0000201000 */
[----:B------:R-:W1:Y:S01]  /*0f50*/  S2UR UR36, SR_CTAID.Z ;  /* 0x00000000002479c3 */ /* 0x000e620000002700 */
[----:B--2---:R-:W-:Y:S01]  /*0f60*/  ISETP.GE.AND P0, PT, R9, 0x1, PT ;  /* 0x000000010900780c */ /* 0x004fe20003f06270 */
[----:B----4-:R-:W-:Y:S01]  /*0f70*/  IMAD.MOV.U32 R21, RZ, RZ, R11 ;  /* 0x000000ffff157224 */ /* 0x010fe200078e000b */
[----:B------:R-:W-:Y:S01]  /*0f80*/  I2FP.F32.U32 R4, R11 ;  /* 0x0000000b00047245 */ /* 0x000fe20000201000 */
[----:B------:R-:W-:Y:S01]  /*0f90*/  FMUL R3, R3, UR7 ;  /* 0x0000000703037c20 */ /* 0x000fe20008400000 */
[----:B------:R-:W2:Y:S03]  /*0fa0*/  LDCU UR7, c[0x0][0xb30] ;  /* 0x00016600ff0777ac */ /* 0x000ea60008000800 */
[----:B---3--:R-:W-:Y:S01]  /*0fb0*/  FMUL R4, R4, UR8 ;  /* 0x0000000804047c20 */ /* 0x008fe20008400000 */
[----:B------:R-:W3:Y:S08]  /*0fc0*/  F2I.U32.TRUNC.NTZ R83, R3 ;  /* 0x0000000300537305 */ /* 0x000ef0000020f000 */
[----:B------:R-:W4:Y:S01]  /*0fd0*/  F2I.U32.TRUNC.NTZ R90, R4 ;  /* 0x00000004005a7305 */ /* 0x000f22000020f000 */
[----:B--2---:R-:W-:Y:S01]  /*0fe0*/  UISETP.NE.AND UP3, UPT, UR7, 0x1, UPT ;  /* 0x000000010700788c */ /* 0x004fe2000bf65270 */
[----:B---3--:R-:W-:-:S05]  /*0ff0*/  IADD3 R83, PT, PT, -R83, RZ, RZ ;  /* 0x000000ff53537210 */ /* 0x008fca0007ffe1ff */
[----:B------:R-:W-:Y:S01]  /*1000*/  IMAD R83, R0, R83, R20 ;  /* 0x0000005300537224 */ /* 0x000fe200078e0214 */
[----:B------:R-:W-:Y:S01]  /*1010*/  PRMT R0, RZ, 0x7610, R0 ;  /* 0x00007610ff007816 */ /* 0x000fe20000000000 */
[----:B----4-:R-:W-:-:S04]  /*1020*/  IMAD.MOV R90, RZ, RZ, -R90 ;  /* 0x000000ffff5a7224 */ /* 0x010fc800078e0a5a */
[----:B------:R-:W-:Y:S01]  /*1030*/  IMAD R90, R2, R90, R11 ;  /* 0x0000005a025a7224 */ /* 0x000fe200078e020b */
[----:B-1----:R-:W-:Y:S06]  /*1040*/  BRA.U UP4, `(.L_x_17) ;  /* 0x0000000104247547 */ /* 0x002fec000b800000 */
[----:B------:R-:W-:Y:S01]  /*1050*/  ISETP.NE.AND P1, PT, R83, RZ, PT ;  /* 0x000000ff5300720c */ /* 0x000fe20003f25270 */
[----:B------:R-:W-:Y:S01]  /*1060*/  IMAD.MOV.U32 R0, RZ, RZ, 0x3 ;  /* 0x00000003ff007424 */ /* 0x000fe200078e00ff */
[C---:B------:R-:W-:Y:S02]  /*1070*/  LOP3.LUT R3, R90.reuse, 0xfffffffe, RZ, 0xc0, !PT ;  /* 0xfffffffe5a037812 */ /* 0x040fe400078ec0ff */
[----:B------:R-:W-:Y:S02]  /*1080*/  ISETP.LT.U32.OR P1, PT, R90, 0x2, !P1 ;  /* 0x000000025a00780c */ /* 0x000fe40004f21470 */
[----:B------:R-:W-:Y:S02]  /*1090*/  SHF.L.U32 R0, R0, R3, RZ ;  /* 0x0000000300007219 */ /* 0x000fe400000006ff */
[----:B------:R-:W-:Y:S02]  /*10a0*/  SEL R5, RZ, 0x1, !P1 ;  /* 0x00000001ff057807 */ /* 0x000fe40004800000 */
[----:B------:R-:W-:-:S05]  /*10b0*/  SEL R2, RZ, 0x2, !P1 ;  /* 0x00000002ff027807 */ /* 0x000fca0004800000 */
[----:B------:R-:W-:-:S05]  /*10c0*/  IMAD.IADD R2, R5, 0x1, R2 ;  /* 0x0000000105027824 */ /* 0x000fca00078e0202 */
[----:B------:R-:W-:Y:S02]  /*10d0*/  PRMT R8, R2, 0x7610, R8 ;  /* 0x0000761002087816 */ /* 0x000fe40000000008 */
.L_x_17:
[----:B------:R-:W-:Y:S05]  /*10e0*/  @!P0 BRA `(.L_x_18) ;  /* 0x0000000000b88947 */ /* 0x000fea0003800000 */
[----:B------:R-:W1:Y:S01]  /*10f0*/  LDC.64 R4, c[0x0][0xb18] ;  /* 0x0002c600ff047b82 */ /* 0x000e620000000a00 */
[----:B------:R-:W-:-:S07]  /*1100*/  ISETP.NE.AND P0, PT, R9, 0x1, PT ;  /* 0x000000010900780c */ /* 0x000fce0003f05270 */
[----:B------:R-:W2:Y:S08]  /*1110*/  LDC R14, c[0x0][0xb0c] ;  /* 0x0002c300ff0e7b82 */ /* 0x000eb00000000800 */
[----:B------:R-:W3:Y:S08]  /*1120*/  LDC R13, c[0x0][0x370] ;  /* 0x0000dc00ff0d7b82 */ /* 0x000ef00000000800 */
[----:B------:R-:W4:Y:S01]  /*1130*/  LDC R16, c[0x0][0x374] ;  /* 0x0000dd00ff107b82 */ /* 0x000f220000000800 */
[----:B-1----:R-:W-:-:S07]  /*1140*/  ISETP.NE.AND P1, PT, R4, 0x1, PT ;  /* 0x000000010400780c */ /* 0x002fce0003f25270 */
[----:B------:R-:W3:Y:S01]  /*1150*/  LDC.64 R6, c[0x0][0xb10] ;  /* 0x0002c400ff067b82 */ /* 0x000ee20000000a00 */
[----:B--2---:R-:W-:-:S07]  /*1160*/  ISETP.NE.AND P2, PT, R14, 0x1, PT ;  /* 0x000000010e00780c */ /* 0x004fce0003f45270 */
[----:B------:R-:W1:Y:S08]  /*1170*/  LDC R12, c[0x0][0xb20] ;  /* 0x0002c800ff0c7b82 */ /* 0x000e700000000800 */
[----:B------:R-:W2:Y:S01]  /*1180*/  LDC.64 R2, c[0x0][0xb28] ;  /* 0x0002ca00ff027b82 */ /* 0x000ea20000000a00 */
[----:B----4-:R-:W-:-:S04]  /*1190*/  IMAD.HI.U32 R15, R16, R5, RZ ;  /* 0x00000005100f7227 */ /* 0x010fc800078e00ff */
[----:B------:R-:W-:-:S04]  /*11a0*/  IMAD.HI.U32 R5, R20, R5, RZ ;  /* 0x0000000514057227 */ /* 0x000fc800078e00ff */
[----:B---3--:R-:W-:-:S04]  /*11b0*/  IMAD.HI.U32 R18, R13, R6, RZ ;  /* 0x000000060d127227 */ /* 0x008fc800078e00ff */
[C---:B------:R-:W-:Y:S01]  /*11c0*/  IMAD.HI.U32 R22, R11.reuse, R6, RZ ;  /* 0x000000060b167227 */ /* 0x040fe200078e00ff */
[-C--:B------:R-:W-:Y:S02]  /*11d0*/  @P2 SHF.R.U32.HI R13, RZ, R7.reuse, R18 ;  /* 0x00000007ff0d2219 */ /* 0x080fe40000011612 */
[-C--:B-1----:R-:W-:Y:S02]  /*11e0*/  @P1 SHF.R.U32.HI R16, RZ, R12.reuse, R15 ;  /* 0x0000000cff101219 */ /* 0x082fe4000001160f */
[----:B------:R-:W-:Y:S02]  /*11f0*/  SHF.R.U32.HI R5, RZ, R12, R5 ;  /* 0x0000000cff057219 */ /* 0x000fe40000011605 */
[----:B------:R-:W-:Y:S02]  /*1200*/  SHF.R.U32.HI R22, RZ, R7, R22 ;  /* 0x00000007ff167219 */ /* 0x000fe40000011616 */
[----:B------:R-:W-:Y:S01]  /*1210*/  SEL R5, R20, R5, !P1 ;  /* 0x0000000514057207 */ /* 0x000fe20004800000 */
[----:B--2---:R-:W-:Y:S01]  /*1220*/  IMAD.HI.U32 R18, R16, R2, RZ ;  /* 0x0000000210127227 */ /* 0x004fe200078e00ff */
[----:B------:R-:W-:-:S02]  /*1230*/  SEL R21, R11, R22, !P2 ;  /* 0x000000160b157207 */ /* 0x000fc40005000000 */
[----:B------:R-:W-:Y:S01]  /*1240*/  IADD3 R7, PT, PT, -R5, RZ, RZ ;  /* 0x000000ff05077210 */ /* 0x000fe20007ffe1ff */
[----:B------:R-:W-:Y:S01]  /*1250*/  IMAD.HI.U32 R6, R13, R2, RZ ;  /* 0x000000020d067227 */ /* 0x000fe200078e00ff */
[----:B------:R-:W-:-:S03]  /*1260*/  @P0 SHF.R.U32.HI R16, RZ, R3, R18 ;  /* 0x00000003ff100219 */ /* 0x000fc60000011612 */
[----:B------:R-:W-:Y:S01]  /*1270*/  IMAD R7, R4, R7, R20 ;  /* 0x0000000704077224 */ /* 0x000fe200078e0214 */
[----:B------:R-:W-:Y:S01]  /*1280*/  @P0 SHF.R.U32.HI R13, RZ, R3, R6 ;  /* 0x00000003ff0d0219 */ /* 0x000fe20000011606 */
[----:B------:R-:W-:-:S04]  /*1290*/  IMAD R16, R16, R9, RZ ;  /* 0x0000000910107224 */ /* 0x000fc800078e02ff */
[----:B------:R-:W-:Y:S01]  /*12a0*/  IMAD R6, R13, R9, RZ ;  /* 0x000000090d067224 */ /* 0x000fe200078e02ff */
[----:B------:R-:W-:-:S04]  /*12b0*/  ISETP.GE.AND P1, PT, R5, R16, PT ;  /* 0x000000100500720c */ /* 0x000fc80003f26270 */
[----:B------:R-:W-:Y:S01]  /*12c0*/  ISETP.GE.OR P1, PT, R21, R6, P1 ;  /* 0x000000061500720c */ /* 0x000fe20000f26670 */
[----:B------:R-:W-:-:S05]  /*12d0*/  IMAD.HI.U32 R6, R5, R2, RZ ;  /* 0x0000000205067227 */ /* 0x000fca00078e00ff */
[----:B------:R-:W-:-:S04]  /*12e0*/  SHF.R.U32.HI R6, RZ, R3, R6 ;  /* 0x00000003ff067219 */ /* 0x000fc80000011606 */
[----:B------:R-:W-:-:S03]  /*12f0*/  SEL R6, R5, R6, !P0 ;  /* 0x0000000605067207 */ /* 0x000fc60004000000 */
[----:B------:R-:W-:Y:S01]  /*1300*/  @!P1 IMAD.HI.U32 R12, R21, R2, RZ ;  /* 0x00000002150c9227 */ /* 0x000fe200078e00ff */
[----:B------:R-:W-:-:S04]  /*1310*/  IADD3 R2, PT, PT, -R6, RZ, RZ ;  /* 0x000000ff06027210 */ /* 0x000fc80007ffe1ff */
[----:B------:R-:W-:Y:S01]  /*1320*/  @!P1 SHF.R.U32.HI R12, RZ, R3, R12 ;  /* 0x00000003ff0c9219 */ /* 0x000fe2000001160c */
[----:B------:R-:W-:-:S03]  /*1330*/  IMAD R2, R9, R2, R5 ;  /* 0x0000000209027224 */ /* 0x000fc600078e0205 */
[----:B------:R-:W-:-:S05]  /*1340*/  @!P1 SEL R3, R21, R12, !P0 ;  /* 0x0000000c15039207 */ /* 0x000fca0004000000 */
[--C-:B------:R-:W-:Y:S02]  /*1350*/  @!P1 IMAD.IADD R6, R6, 0x1, -R3.reuse ;  /* 0x0000000106069824 */ /* 0x100fe400078e0a03 */
[----:B------:R-:W-:Y:S01]  /*1360*/  @!P1 IMAD R3, R2, R13, R3 ;  /* 0x0000000d02039224 */ /* 0x000fe200078e0203 */
[----:B------:R-:W-:Y:S01]  /*1370*/  IADD3 R2, PT, PT, -R21, RZ, RZ ;  /* 0x000000ff15027210 */ /* 0x000fe20007ffe1ff */
[----:B------:R-:W-:Y:S02]  /*1380*/  @!P1 IMAD R5, R6, R9, R21 ;  /* 0x0000000906059224 */ /* 0x000fe400078e0215 */
[----:B------:R-:W-:Y:S02]  /*1390*/  @!P1 IMAD.MOV.U32 R21, RZ, RZ, R3 ;  /* 0x000000ffff159224 */ /* 0x000fe400078e0003 */
[----:B------:R-:W-:Y:S02]  /*13a0*/  IMAD R2, R14, R2, R11 ;  /* 0x000000020e027224 */ /* 0x000fe400078e020b */
[----:B------:R-:W-:-:S02]  /*13b0*/  IMAD R20, R5, R4, R7 ;  /* 0x0000000405147224 */ /* 0x000fc400078e0207 */
[----:B------:R-:W-:Y:S02]  /*13c0*/  IMAD R21, R21, R14, R2 ;  /* 0x0000000e15157224 */ /* 0x000fe400078e0202 */
.L_x_18:
[----:B------:R-:W-:Y:S05]  /*13d0*/  BRA.U UP3, `(.L_x_19) ;  /* 0x0000000103407547 */ /* 0x000fea000b800000 */
[----:B------:R-:W1:Y:S08]  /*13e0*/  LDC.64 R4, c[0x0][0xb10] ;  /* 0x0002c400ff047b82 */ /* 0x000e700000000a00 */
[----:B------:R-:W2:Y:S08]  /*13f0*/  LDC.64 R2, c[0x0][0xb18] ;  /* 0x0002c600ff027b82 */ /* 0x000eb00000000a00 */
[----:B------:R-:W3:Y:S08]  /*1400*/  LDC R6, c[0x0][0xb20] ;  /* 0x0002c800ff067b82 */ /* 0x000ef00000000800 */
[----:B------:R-:W4:Y:S01]  /*1410*/  LDC R12, c[0x0][0xb0c] ;  /* 0x0002c300ff0c7b82 */ /* 0x000f220000000800 */
[----:B-1----:R-:W-:-:S05]  /*1420*/  IMAD.HI.U32 R4, R21, R4, RZ ;  /* 0x0000000415047227 */ /* 0x002fca00078e00ff */
[----:B------:R-:W-:Y:S01]  /*1430*/  SHF.R.U32.HI R4, RZ, R5, R4 ;  /* 0x00000005ff047219 */ /* 0x000fe20000011604 */
[----:B--2---:R-:W-:Y:S01]  /*1440*/  IMAD.HI.U32 R3, R20, R3, RZ ;  /* 0x0000000314037227 */ /* 0x004fe200078e00ff */
[----:B------:R-:W-:-:S04]  /*1450*/  ISETP.NE.AND P0, PT, R2, 0x1, PT ;  /* 0x000000010200780c */ /* 0x000fc80003f05270 */
[----:B---3--:R-:W-:-:S04]  /*1460*/  SHF.R.U32.HI R3, RZ, R6, R3 ;  /* 0x00000006ff037219 */ /* 0x008fc80000011603 */
[----:B------:R-:W-:Y:S02]  /*1470*/  SEL R3, R20, R3, !P0 ;  /* 0x0000000314037207 */ /* 0x000fe40004000000 */
[----:B----4-:R-:W-:-:S04]  /*1480*/  ISETP.NE.AND P1, PT, R12, 0x1, PT ;  /* 0x000000010c00780c */ /* 0x010fc80003f25270 */
[----:B------:R-:W-:-:S05]  /*1490*/  SEL R6, R21, R4, !P1 ;  /* 0x0000000415067207 */ /* 0x000fca0004800000 */
[----:B------:R-:W-:Y:S02]  /*14a0*/  IMAD.IADD R4, R3, 0x1, -R6 ;  /* 0x0000000103047824 */ /* 0x000fe400078e0a06 */
[----:B------:R-:W-:Y:S02]  /*14b0*/  IMAD.IADD R3, R6, 0x1, -R3 ;  /* 0x0000000106037824 */ /* 0x000fe400078e0a03 */
[----:B------:R-:W-:Y:S02]  /*14c0*/  IMAD R21, R4, R12, R21 ;  /* 0x0000000c04157224 */ /* 0x000fe400078e0215 */
[----:B------:R-:W-:Y:S02]  /*14d0*/  IMAD R20, R3, R2, R20 ;  /* 0x0000000203147224 */ /* 0x000fe400078e0214 */
.L_x_19:
[----:B------:R-:W-:Y:S05]  /*14e0*/  BRA.U !UP1, `(.L_x_20) ;  /* 0x00000001090c7547 */ /* 0x000fea000b800000 */
[----:B------:R-:W-:Y:S01]  /*14f0*/  UCGABAR_WAIT ;  /* 0x0000000000007dc7 */ /* 0x000fe20008000000 */
[----:B------:R-:W-:Y:S01]  /*1500*/  CCTL.IVALL ;  /* 0x00000000ff00798f */ /* 0x000fe20002000000 */
[----:B------:R-:W-:Y:S05]  /*1510*/  BRA `(.L_x_21) ;  /* 0x0000000000047947 */ /* 0x000fea0003800000 */
.L_x_20:
[----:B------:R-:W-:Y:S06]  /*1520*/  BAR.SYNC.DEFER_BLOCKING 0x0 ;  /* 0x0000000000007b1d */ /* 0x000fec0000010000 */
.L_x_21:
[----:B------:R-:W-:Y:S05]  /*1530*/  BRA.U UP2, `(.L_x_22) ;  /* 0x0000001102a47547 */ /* 0x000fea000b800000 */
[----:B------:R-:W1:Y:S01]  /*1540*/  LDCU UR4, c[0x0][0x38c] ;  /* 0x00007180ff0477ac */ /* 0x000e620008000800 */
[----:B------:R-:W2:Y:S01]  /*1550*/  LDC R9, c[0x0][0x370] ;  /* 0x0000dc00ff097b82 */ /* 0x000ea20000000800 */
[----:B------:R-:W-:Y:S01]  /*1560*/  IMAD.SHL.U32 R16, R11, 0x40, RZ ;  /* 0x000000400b107824 */ /* 0x000fe200078e00ff */
[----:B------:R-:W-:Y:S01]  /*1570*/  PLOP3.LUT P1, PT, PT, PT, UP5, 0x80, 0x8 ;  /* 0x000000000008781c */ /* 0x000fe20003f2f058 */
[----:B------:R-:W-:Y:S01]  /*1580*/  UISETP.NE.AND UP1, UPT, UR10, URZ, UPT ;  /* 0x000000ff0a00728c */ /* 0x000fe2000bf25270 */
[----:B------:R-:W-:Y:S01]  /*1590*/  ISETP.NE.AND P4, PT, R10, RZ, P5 ;  /* 0x000000ff0a00720c */ /* 0x000fe20002f85270 */
[----:B------:R-:W-:Y:S01]  /*15a0*/  IMAD.MOV.U32 R15, RZ, RZ, 0x1 ;  /* 0x00000001ff0f7424 */ /* 0x000fe200078e00ff */
[----:B------:R-:W-:Y:S01]  /*15b0*/  PLOP3.LUT P1, PT, P1, PT, PT, 0x8, 0x80 ;  /* 0x000000000080781c */ /* 0x000fe20000f2e170 */
[----:B------:R-:W-:Y:S01]  /*15c0*/  IMAD.MOV.U32 R14, RZ, RZ, RZ ;  /* 0x000000ffff0e7224 */ /* 0x000fe200078e00ff */
[----:B------:R-:W3:Y:S01]  /*15d0*/  LDC R0, c[0x0][0x374] ;  /* 0x0000dd00ff007b82 */ /* 0x000ee20000000800 */
[----:B------:R-:W-:Y:S01]  /*15e0*/  CS2R R12, SRZ ;  /* 0x00000000000c7805 */ /* 0x000fe2000001ff00 */
[----:B------:R-:W-:Y:S01]  /*15f0*/  IMAD.MOV.U32 R10, RZ, RZ, 0x1 ;  /* 0x00000001ff0a7424 */ /* 0x000fe200078e00ff */
[----:B------:R-:W-:Y:S01]  /*1600*/  LOP3.LUT R16, R16, 0x40, RZ, 0xc0, !PT ;  /* 0x0000004010107812 */ /* 0x000fe200078ec0ff */
[----:B------:R-:W4:Y:S01]  /*1610*/  LDCU.64 UR14, c[0x0][0x348] ;  /* 0x00006900ff0e77ac */ /* 0x000f220008000a00 */
[----:B------:R-:W-:-:S02]  /*1620*/  USEL UR22, UR6, 0x2, UP1 ;  /* 0x0000000206167887 */ /* 0x000fc40008800000 */
[----:B-1----:R-:W-:Y:S01]  /*1630*/  UIADD3 UR5, UPT, UPT, UR4, 0x3f, URZ ;  /* 0x0000003f04057890 */ /* 0x002fe2000fffe0ff */
[----:B------:R-:W-:-:S03]  /*1640*/  UMOV UR23, URZ ;  /* 0x000000ff00177c82 */ /* 0x000fc60008000000 */
[----:B------:R-:W-:-:S04]  /*1650*/  USHF.R.S32.HI UR7, URZ, 0x1f, UR5 ;  /* 0x0000001fff077899 */ /* 0x000fc80008011405 */
[----:B------:R-:W-:Y:S02]  /*1660*/  ULEA.HI UR7, UR7, UR5, URZ, 0x6 ;  /* 0x0000000507077291 */ /* 0x000fe4000f8f30ff */
[----:B------:R-:W-:Y:S02]  /*1670*/  UIADD3 UR5, UPT, UPT, UR4, -0x1, URZ ;  /* 0xffffffff04057890 */ /* 0x000fe4000fffe0ff */
[----:B------:R-:W-:Y:S02]  /*1680*/  USHF.R.S32.HI UR7, URZ, 0x6, UR7 ;  /* 0x00000006ff077899 */ /* 0x000fe40008011407 */
[----:B------:R-:W-:Y:S02]  /*1690*/  UISETP.GE.U32.AND UP2, UPT, UR5, -0x7f, UPT ;  /* 0xffffff810500788c */ /* 0x000fe4000bf46070 */
[----:B------:R-:W-:Y:S02]  /*16a0*/  UISETP.LT.U32.AND UP0, UPT, UR7, 0x4, UPT ;  /* 0x000000040700788c */ /* 0x000fe4000bf01070 */
[----:B------:R-:W-:-:S02]  /*16b0*/  UIADD3 UR4, UPT, UPT, UR4, 0x7e, URZ ;  /* 0x0000007e04047890 */ /* 0x000fc4000fffe0ff */
[----:B------:R-:W-:-:S04]  /*16c0*/  USEL UR5, UR7, 0x4, UP0 ;  /* 0x0000000407057887 */ /* 0x000fc80008000000 */
[----:B------:R-:W-:Y:S02]  /*16d0*/  UIADD3 UR21, UPT, UPT, UR5, -0x1, URZ ;  /* 0xffffffff05157890 */ /* 0x000fe4000fffe0ff */
[----:B------:R-:W-:Y:S02]  /*16e0*/  @UP2 UIADD3 UR21, UPT, UPT, UR5, URZ, URZ ;  /* 0x000000ff05152290 */ /* 0x000fe4000fffe0ff */
[----:B------:R-:W-:Y:S02]  /*16f0*/  UIADD3 UR24, UPT, UPT, UR7, -UR5, URZ ;  /* 0x8000000507187290 */ /* 0x000fe4000fffe0ff */
[----:B------:R-:W-:Y:S02]  /*1700*/  UIADD3 UR13, UPT, UPT, UR21, 0x1, URZ ;  /* 0x00000001150d7890 */ /* 0x000fe4000fffe0ff */
[----:B--2-4-:R-:W-:-:S12]  /*1710*/  UIADD3 UR21, UPT, UPT, -UR21, URZ, URZ ;  /* 0x000000ff15157290 */ /* 0x014fd8000fffe1ff */
.L_x_42:
[----:B------:R-:W-:Y:S01]  /*1720*/  UISETP.NE.AND UP0, UPT, UR37, URZ, UPT ;  /* 0x000000ff2500728c */ /* 0x000fe2000bf05270 */
[----:B------:R-:W1:Y:S08]  /*1730*/  S2UR UR37, SR_CgaCtaId ;  /* 0x00000000002579c3 */ /* 0x000e700000008800 */
[----:B------:R-:W-:Y:S05]  /*1740*/  BRA.U UP0, `(.L_x_23) ;  /* 0x0000000100347547 */ /* 0x000fea000b800000 */
[----:B------:R-:W2:Y:S01]  /*1750*/  S2R R2, SR_CgaCtaId ;  /* 0x0000000000027919 */ /* 0x000ea20000008800 */
[----:B------:R-:W-:-:S04]  /*1760*/  MOV R3, 0x400 ;  /* 0x0000040000037802 */ /* 0x000fc80000000f00 */
[----:B--2---:R-:W-:Y:S02]  /*1770*/  LEA R3, R2, R3, 0x18 ;  /* 0x0000000302037211 */ /* 0x004fe400078ec0ff */
[----:B------:R-:W-:-:S03]  /*1780*/  SHF.L.U32 R2, R10, 0x1f, RZ ;  /* 0x0000001f0a027819 */ /* 0x000fc600000006ff */
[----:B------:R-:W-:-:S04]  /*1790*/  IMAD R3, R12, 0x8, R3 ;  /* 0x000000080c037824 */ /* 0x000fc800078e0203 */
[----:B------:R-:W2:Y:S02]  /*17a0*/  SYNCS.PHASECHK.TRANS64.TRYWAIT P0, [R3+URZ+0xe0], R2 ;  /* 0x0000e002030075a7 */ /* 0x000ea400080011ff */
[----:B--2---:R-:W-:Y:S05]  /*17b0*/  @!P0 BRA `(.L_x_24) ;  /* 0x0000006000708947 */ /* 0x004fea0003800000 */
.L_x_123:
[----:B------:R-:W-:Y:S01]  /*17c0*/  VIADD R12, R12, 0x1 ;  /* 0x000000010c0c7836 */ /* 0x000fe20000000000 */
[----:B------:R2:W-:Y:S04]  /*17d0*/  SYNCS.ARRIVE.TRANS64.A1T0 RZ, [R3+URZ+0xd0], RZ ;  /* 0x0000d0ff03ff79a7 */ /* 0x0005e800081000ff */
[----:B------:R-:W-:-:S04]  /*17e0*/  ISETP.NE.AND P0, PT, R12, 0x2, PT ;  /* 0x000000020c00780c */ /* 0x000fc80003f05270 */
[----:B------:R-:W-:Y:S02]  /*17f0*/  SEL R12, R12, RZ, P0 ;  /* 0x000000ff0c0c7207 */ /* 0x000fe40000000000 */
[----:B--2---:R-:W-:-:S04]  /*1800*/  SEL R3, RZ, 0x1, P0 ;  /* 0x00000001ff037807 */ /* 0x004fc80000000000 */
[----:B------:R-:W-:-:S07]  /*1810*/  LOP3.LUT R10, R10, R3, RZ, 0x3c, !PT ;  /* 0x000000030a0a7212 */ /* 0x000fce00078e3cff */
.L_x_23:
[----:B------:R-:W-:Y:S01]  /*1820*/  UMOV UR6, 0x400 ;  /* 0x0000040000067882 */ /* 0x000fe20000000000 */
[----:B------:R-:W-:Y:S01]  /*1830*/  LEA.HI R3, R21, R21, RZ, 0x1 ;  /* 0x0000001515037211 */ /* 0x000fe200078f08ff */
[----:B-1----:R-:W-:Y:S01]  /*1840*/  ULEA UR6, UR37, UR6, 0x18 ;  /* 0x0000000625067291 */ /* 0x002fe2000f8ec0ff */
[----:B------:R-:W-:Y:S01]  /*1850*/  SHF.L.U32 R2, R15, 0x1f, RZ ;  /* 0x0000001f0f027819 */ /* 0x000fe200000006ff */
[----:B------:R-:W-:Y:S01]  /*1860*/  UISETP.GE.U32.AND UP0, UPT, UR4, 0x7f, UPT ;  /* 0x0000007f0400788c */ /* 0x000fe2000bf06070 */
[C---:B------:R-:W-:Y:S01]  /*1870*/  R2UR UR9, R16.reuse ;  /* 0x00000000100972ca */ /* 0x040fe200000e0000 */
[----:B------:R-:W-:Y:S01]  /*1880*/  ULEA UR8, UR23, UR6, 0x3 ;  /* 0x0000000617087291 */ /* 0x000fe2000f8e18ff */
[----:B------:R-:W-:Y:S01]  /*1890*/  IMAD.SHL.U32 R3, R3, 0x40, RZ ;  /* 0x0000004003037824 */ /* 0x000fe200078e00ff */
[----:B------:R-:W-:Y:S01]  /*18a0*/  R2UR UR11, R16 ;  /* 0x00000000100b72ca */ /* 0x000fe200000e0000 */
[----:B------:R-:W-:-:S03]  /*18b0*/  UMOV UR25, URZ ;  /* 0x000000ff00197c82 */ /* 0x000fc60008000000 */
[----:B------:R-:W-:-:S03]  /*18c0*/  R2UR UR35, R3 ;  /* 0x00000000032372ca */ /* 0x000fc600000e0000 */
[----:B------:R1:W2:Y:S01]  /*18d0*/  SYNCS.PHASECHK.TRANS64.TRYWAIT P0, [UR8+0x20], R2 ;  /* 0x00002002ff0075a7 */ /* 0x0002a20008001108 */
[----:B------:R-:W-:-:S09]  /*18e0*/  R2UR UR8, R20 ;  /* 0x00000000140872ca */ /* 0x000fd200000e0000 */
[----:B------:R-:W-:-:S04]  /*18f0*/  ULOP3.LUT UR35, UR9, 0xffffff80, UR35, 0xf8, !UPT ;  /* 0xffffff8009237892 */ /* 0x000fc8000f8ef823 */
[----:B------:R-:W-:Y:S01]  /*1900*/  ULEA UR11, UR8, UR11, 0x7 ;  /* 0x0000000b080b7291 */ /* 0x000fe2000f8e38ff */
[----:B------:R-:W-:Y:S11]  /*1910*/  BRA.U !UP0, `(.L_x_25) ;  /* 0x0000000108bc7547 */ /* 0x000ff6000b800000 */
[----:B------:R-:W-:Y:S01]  /*1920*/  UMOV UR16, UR21 ;  /* 0x0000001500107c82 */ /* 0x000fe20008000000 */
[----:B------:R-:W-:Y:S01]  /*1930*/  UMOV UR17, UR23 ;  /* 0x0000001700117c82 */ /* 0x000fe20008000000 */
[----:B------:R-:W-:-:S05]  /*1940*/  UMOV UR34, URZ ;  /* 0x000000ff00227c82 */ /* 0x000fca0008000000 */
.L_x_31:
[----:B------:R-:W-:Y:S01]  /*1950*/  ULEA UR33, UR17, UR6, 0x3 ;  /* 0x0000000611217291 */ /* 0x000fe2000f8e18ff */
[----:B------:R-:W-:Y:S01]  /*1960*/  @P5 MOV R3, 0x4000 ;  /* 0x0000400000035802 */ /* 0x000fe20000000f00 */
[----:B-12-4-:R-:W-:Y:S10]  /*1970*/  @P0 BRA `(.L_x_26) ;  /* 0x00000000000c0947 */ /* 0x016ff40003800000 */
[----:B------:R-:W-:-:S04]  /*1980*/  SHF.L.U32 R5, R15, 0x1f, RZ ;  /* 0x0000001f0f057819 */ /* 0x000fc800000006ff */
[----:B------:R-:W2:Y:S02]  /*1990*/  SYNCS.PHASECHK.TRANS64.TRYWAIT P0, [UR33+0x20], R5 ;  /* 0x00002005ff0075a7 */ /* 0x000ea40008001121 */
[----:B--2---:R-:W-:Y:S05]  /*19a0*/  @!P0 BRA `(.L_x_27) ;  /* 0x0000006000088947 */ /* 0x004fea0003800000 */
.L_x_26:
[----:B------:R2:W-:Y:S01]  /*19b0*/  @P5 SYNCS.ARRIVE.TRANS64 RZ, [UR33], R3 ;  /* 0x00000003ffff59a7 */ /* 0x0005e20008000021 */
[----:B------:R-:W-:Y:S02]  /*19c0*/  ULOP3.LUT UR8, UR22, 0x2, URZ, 0xfc, !UPT ;  /* 0x0000000216087892 */ /* 0x000fe4000f8efcff */
[----:B------:R-:W-:Y:S02]  /*19d0*/  UIADD3 UR16, UPT, UPT, UR16, 0x1, URZ ;  /* 0x0000000110107890 */ /* 0x000fe4000fffe0ff */
[----:B------:R-:W-:Y:S02]  /*19e0*/  UISETP.NE.AND UP0, UPT, UR8, 0x2, UPT ;  /* 0x000000020800788c */ /* 0x000fe4000bf05270 */
[----:B------:R-:W-:-:S07]  /*19f0*/  UISETP.NE.AND UP2, UPT, UR16, 0x1, UPT ;  /* 0x000000011000788c */ /* 0x000fce000bf45270 */
[----:B------:R-:W-:Y:S05]  /*1a00*/  BRA.U UP0, `(.L_x_28) ;  /* 0x0000000100047547 */ /* 0x000fea000b800000 */
[----:B------:R-:W-:Y:S05]  /*1a10*/  BPT.TRAP 0x1 ;  /* 0x000000040000795c */ /* 0x000fea0000300000 */
.L_x_28:
[----:B------:R-:W-:Y:S04]  /*1a20*/  BSSY.RECONVERGENT B0, `(.L_x_29) ;  /* 0x0000003000007945 */ /* 0x000fe80003800200 */
[----:B------:R-:W-:Y:S05]  /*1a30*/  @!P4 BRA `(.L_x_30) ;  /* 0x000000000004c947 */ /* 0x000fea0003800000 */
[----:B------:R-:W-:Y:S05]  /*1a40*/  BPT.TRAP 0x1 ;  /* 0x000000040000795c */ /* 0x000fea0000300000 */
.L_x_30:
[----:B------:R-:W-:Y:S05]  /*1a50*/  BSYNC.RECONVERGENT B0 ;  /* 0x0000000000007941 */ /* 0x000fea0003800200 */
.L_x_29:
[----:B------:R-:W-:Y:S02]  /*1a60*/  UIADD3 UR23, UPT, UPT, UR17, 0x1, URZ ;  /* 0x0000000111177890 */ /* 0x000fe4000fffe0ff */
[----:B------:R-:W-:Y:S02]  /*1a70*/  UIADD3 UR28, UP1, UPT, UR14, 0x80, URZ ;  /* 0x000000800e1c7890 */ /* 0x000fe4000ff3e0ff */
[----:B------:R-:W-:Y:S02]  /*1a80*/  UISETP.NE.AND UP0, UPT, UR23, 0x4, UPT ;  /* 0x000000041700788c */ /* 0x000fe4000bf05270 */
[----:B------:R-:W-:Y:S02]  /*1a90*/  ULOP3.LUT UR33, UR33, 0xfefffff8, URZ, 0xc0, !UPT ;  /* 0xfefffff821217892 */ /* 0x000fe4000f8ec0ff */
[----:B------:R-:W-:Y:S02]  /*1aa0*/  USEL UR9, URZ, 0x1, UP0 ;  /* 0x00000001ff097887 */ /* 0x000fe40008000000 */
[----:B------:R-:W-:-:S02]  /*1ab0*/  USEL UR23, UR23, URZ, UP0 ;  /* 0x000000ff17177287 */ /* 0x000fc40008000000 */
[----:B------:R-:W-:Y:S02]  /*1ac0*/  UIADD3 UR26, UP0, UPT, UR14, 0x180, URZ ;  /* 0x000001800e1a7890 */ /* 0x000fe4000ff1e0ff */
[----:B------:R-:W-:Y:S01]  /*1ad0*/  ULEA UR8, UR23, UR6, 0x3 ;  /* 0x0000000617087291 */ /* 0x000fe2000f8e18ff */
[----:B------:R-:W-:Y:S01]  /*1ae0*/  LOP3.LUT R15, R15, UR9, RZ, 0x3c, !PT ;  /* 0x000000090f0f7c12 */ /* 0x000fe2000f8e3cff */
[----:B------:R-:W-:Y:S02]  /*1af0*/  UIADD3.X UR29, UPT, UPT, URZ, UR15, URZ, UP1, !UPT ;  /* 0x0000000fff1d7290 */ /* 0x000fe40008ffe4ff */
[----:B------:R-:W-:Y:S01]  /*1b00*/  UIADD3.X UR27, UPT, UPT, URZ, UR15, URZ, UP0, !UPT ;  /* 0x0000000fff1b7290 */ /* 0x000fe200087fe4ff */
[----:B-1----:R-:W-:Y:S01]  /*1b10*/  SHF.L.U32 R2, R15, 0x1f, RZ ;  /* 0x0000001f0f027819 */ /* 0x002fe200000006ff */
[----:B------:R-:W-:Y:S01]  /*1b20*/  UMOV UR18, 0x0 ;  /* 0x0000000000127882 */ /* 0x000fe20000000000 */
[----:B------:R-:W-:Y:S01]  /*1b30*/  UMOV UR19, 0x10000000 ;  /* 0x1000000000137882 */ /* 0x000fe20000000000 */
[----:B------:R-:W-:Y:S01]  /*1b40*/  UMOV UR10, UR34 ;  /* 0x00000022000a7c82 */ /* 0x000fe20008000000 */
[----:B------:R4:W1:Y:S01]  /*1b50*/  SYNCS.PHASECHK.TRANS64.TRYWAIT P0, [UR8+0x20], R2 ;  /* 0x00002002ff0075a7 */ /* 0x0008620008001108 */
[----:B------:R-:W-:Y:S01]  /*1b60*/  ULEA UR8, UR17, UR6, 0xc ;  /* 0x0000000611087291 */ /* 0x000fe2000f8e60ff */
[----:B------:R-:W-:Y:S01]  /*1b70*/  UMOV UR12, UR36 ;  /* 0x00000024000c7c82 */ /* 0x000fe20008000000 */
[----:B------:R-:W-:-:S02]  /*1b80*/  UMOV UR9, UR33 ;  /* 0x0000002100097c82 */ /* 0x000fc40008000000 */
[----:B------:R-:W-:Y:S02]  /*1b90*/  UIADD3 UR32, UPT, UPT, UR8, 0x4300, URZ ;  /* 0x0000430008207890 */ /* 0x000fe4000fffe0ff */
[----:B------:R-:W-:Y:S01]  /*1ba0*/  UIADD3 UR8, UPT, UPT, UR8, 0x8300, URZ ;  /* 0x0000830008087890 */ /* 0x000fe2000fffe0ff */
[----:B------:R-:W-:Y:S01]  /*1bb0*/  UMOV UR25, UR13 ;  /* 0x0000000d00197c82 */ /* 0x000fe20008000000 */
[----:B------:R-:W-:-:S05]  /*1bc0*/  UMOV UR17, UR23 ;  /* 0x0000001700117c82 */ /* 0x000fca0008000000 */
[----:B------:R2:W-:Y:S02]  /*1bd0*/  UTMALDG.3D.2CTA [UR32], [UR28], desc[UR18] ;  /* 0x000012201c0075b4 */ /* 0x0005e40008211000 */
[----:B------:R4:W-:Y:S01]  /*1be0*/  UTMALDG.3D.2CTA [UR8], [UR26], desc[UR18] ;  /* 0x000012081a0075b4 */ /* 0x0009e20008211000 */
[----:B--2---:R-:W-:Y:S01]  /*1bf0*/  UIADD3 UR34, UPT, UPT, UR34, 0x40, URZ ;  /* 0x0000004022227890 */ /* 0x004fe2000fffe0ff */
[----:B------:R-:W-:Y:S11]  /*1c00*/  BRA.U UP2, `(.L_x_31) ;  /* 0xfffffffd02507547 */ /* 0x000ff6000b83ffff */
.L_x_25:
[----:B----4-:R-:W-:Y:S01]  /*1c10*/  ULEA UR8, UR23, UR6, 0x3 ;  /* 0x0000000617087291 */ /* 0x010fe2000f8e18ff */
[----:B-1----:R-:W-:Y:S01]  /*1c20*/  SHF.L.U32 R2, R15, 0x1f, RZ ;  /* 0x0000001f0f027819 */ /* 0x002fe200000006ff */
[----:B------:R-:W-:Y:S01]  /*1c30*/  @!P1 SYNCS.ARRIVE.TRANS64.A1T0 RZ, [UR6+0x68], RZ ;  /* 0x000068ffffff99a7 */ /* 0x000fe20008100006 */
[----:B------:R-:W-:-:S06]  /*1c40*/  UISETP.GT.AND UP0, UPT, UR7, UR5, UPT ;  /* 0x000000050700728c */ /* 0x000fcc000bf04270 */
[----:B--2---:R1:W2:Y:S03]  /*1c50*/  SYNCS.PHASECHK.TRANS64.TRYWAIT P0, [UR8+0x20], R2 ;  /* 0x00002002ff0075a7 */ /* 0x0042a60008001108 */
[----:B------:R-:W-:Y:S05]  /*1c60*/  BRA.U !UP0, `(.L_x_32) ;  /* 0x0000000108bc7547 */ /* 0x000fea000b800000 */
[----:B------:R-:W-:Y:S01]  /*1c70*/  UIADD3 UR26, UPT, UPT, UR24, UR25, URZ ;  /* 0x00000019181a7290 */ /* 0x000fe2000fffe0ff */
[----:B------:R-:W-:-:S11]  /*1c80*/  UMOV UR27, UR23 ;  /* 0x00000017001b7c82 */ /* 0x000fd60008000000 */
.L_x_38:
[----:B------:R-:W-:Y:S01]  /*1c90*/  ULEA UR17, UR27, UR6, 0x3 ;  /* 0x000000061b117291 */ /* 0x000fe2000f8e18ff */
[----:B--2---:R-:W-:Y:S01]  /*1ca0*/  @P5 MOV R3, 0x4000 ;  /* 0x0000400000035802 */ /* 0x004fe20000000f00 */
[----:B-12---:R-:W-:Y:S10]  /*1cb0*/  @P0 BRA `(.L_x_33) ;  /* 0x00000000000c0947 */ /* 0x006ff40003800000 */
[----:B------:R-:W-:-:S04]  /*1cc0*/  SHF.L.U32 R5, R15, 0x1f, RZ ;  /* 0x0000001f0f057819 */ /* 0x000fc800000006ff */
[----:B------:R-:W2:Y:S02]  /*1cd0*/  SYNCS.PHASECHK.TRANS64.TRYWAIT P0, [UR17+0x20], R5 ;  /* 0x00002005ff0075a7 */ /* 0x000ea40008001111 */
[----:B--2---:R-:W-:Y:S05]  /*1ce0*/  @!P0 BRA `(.L_x_34) ;  /* 0x0000005c00508947 */ /* 0x004fea0003800000 */
.L_x_33:
[----:B------:R2:W-:Y:S01]  /*1cf0*/  @P5 SYNCS.ARRIVE.TRANS64 RZ, [UR17], R3 ;  /* 0x00000003ffff59a7 */ /* 0x0005e20008000011 */
[----:B------:R-:W-:-:S04]  /*1d00*/  ULOP3.LUT UR8, UR22, 0x2, URZ, 0xfc, !UPT ;  /* 0x0000000216087892 */ /* 0x000fc8000f8efcff */
[----:B------:R-:W-:-:S09]  /*1d10*/  UISETP.NE.AND UP0, UPT, UR8, 0x2, UPT ;  /* 0x000000020800788c */ /* 0x000fd2000bf05270 */
[----:B------:R-:W-:Y:S05]  /*1d20*/  BRA.U UP0, `(.L_x_35) ;  /* 0x0000000100047547 */ /* 0x000fea000b800000 */
[----:B------:R-:W-:Y:S05]  /*1d30*/  BPT.TRAP 0x1 ;  /* 0x000000040000795c */ /* 0x000fea0000300000 */
.L_x_35:
[----:B------:R-:W-:Y:S04]  /*1d40*/  BSSY.RECONVERGENT B0, `(.L_x_36) ;  /* 0x0000003000007945 */ /* 0x000fe80003800200 */
[----:B------:R-:W-:Y:S05]  /*1d50*/  @!P4 BRA `(.L_x_37) ;  /* 0x000000000004c947 */ /* 0x000fea0003800000 */
[----:B------:R-:W-:Y:S05]  /*1d60*/  BPT.TRAP 0x1 ;  /* 0x000000040000795c */ /* 0x000fea0000300000 */
.L_x_37:
[----:B------:R-:W-:Y:S05]  /*1d70*/  BSYNC.RECONVERGENT B0 ;  /* 0x0000000000007941 */ /* 0x000fea0003800200 */
.L_x_36:
[----:B------:R-:W-:Y:S02]  /*1d80*/  UIADD3 UR23, UPT, UPT, UR27, 0x1, URZ ;  /* 0x000000011b177890 */ /* 0x000fe4000fffe0ff */
[----:B------:R-:W-:Y:S02]  /*1d90*/  UIADD3 UR32, UP1, UPT, UR14, 0x80, URZ ;  /* 0x000000800e207890 */ /* 0x000fe4000ff3e0ff */
[----:B------:R-:W-:Y:S02]  /*1da0*/  UISETP.NE.AND UP0, UPT, UR23, 0x4, UPT ;  /* 0x000000041700788c */ /* 0x000fe4000bf05270 */
[----:B------:R-:W-:Y:S02]  /*1db0*/  USHF.L.U32 UR18, UR25, 0x6, URZ ;  /* 0x0000000619127899 */ /* 0x000fe400080006ff */
[----:B------:R-:W-:Y:S02]  /*1dc0*/  USEL UR9, URZ, 0x1, UP0 ;  /* 0x00000001ff097887 */ /* 0x000fe40008000000 */
[----:B------:R-:W-:-:S02]  /*1dd0*/  USEL UR23, UR23, URZ, UP0 ;  /* 0x000000ff17177287 */ /* 0x000fc40008000000 */
[----:B------:R-:W-:Y:S02]  /*1de0*/  UIADD3 UR30, UP0, UPT, UR14, 0x180, URZ ;  /* 0x000001800e1e7890 */ /* 0x000fe4000ff1e0ff */
[----:B------:R-:W-:Y:S01]  /*1df0*/  ULEA UR8, UR23, UR6, 0x3 ;  /* 0x0000000617087291 */ /* 0x000fe2000f8e18ff */
[----:B------:R-:W-:Y:S01]  /*1e00*/  LOP3.LUT R15, R15, UR9, RZ, 0x3c, !PT ;  /* 0x000000090f0f7c12 */ /* 0x000fe2000f8e3cff */
[----:B------:R-:W-:Y:S02]  /*1e10*/  ULOP3.LUT UR17, UR17, 0xfefffff8, URZ, 0xc0, !UPT ;  /* 0xfefffff811117892 */ /* 0x000fe4000f8ec0ff */
[----:B------:R-:W-:Y:S01]  /*1e20*/  UIADD3.X UR33, UPT, UPT, URZ, UR15, URZ, UP1, !UPT ;  /* 0x0000000fff217290 */ /* 0x000fe20008ffe4ff */
[----:B-1----:R-:W-:Y:S01]  /*1e30*/  SHF.L.U32 R2, R15, 0x1f, RZ ;  /* 0x0000001f0f027819 */ /* 0x002fe200000006ff */
[----:B------:R-:W-:Y:S01]  /*1e40*/  UIADD3.X UR31, UPT, UPT, URZ, UR15, URZ, UP0, !UPT ;  /* 0x0000000fff1f7290 */ /* 0x000fe200087fe4ff */
[----:B------:R-:W-:Y:S02]  /*1e50*/  UMOV UR28, 0x0 ;  /* 0x00000000001c7882 */ /* 0x000fe40000000000 */
[----:B------:R4:W1:Y:S01]  /*1e60*/  SYNCS.PHASECHK.TRANS64.TRYWAIT P0, [UR8+0x20], R2 ;  /* 0x00002002ff0075a7 */ /* 0x0008620008001108 */
[----:B------:R-:W-:Y:S01]  /*1e70*/  ULEA UR8, UR27, UR6, 0xc ;  /* 0x000000061b087291 */ /* 0x000fe2000f8e60ff */
[----:B------:R-:W-:Y:S01]  /*1e80*/  UMOV UR29, 0x10000000 ;  /* 0x10000000001d7882 */ /* 0x000fe20000000000 */
[----:B------:R-:W-:-:S02]  /*1e90*/  UMOV UR19, UR35 ;  /* 0x0000002300137c82 */ /* 0x000fc40008000000 */
[----:B------:R-:W-:Y:S02]  /*1ea0*/  UIADD3 UR16, UPT, UPT, UR8, 0x4300, URZ ;  /* 0x0000430008107890 */ /* 0x000fe4000fffe0ff */
[----:B------:R-:W-:Y:S01]  /*1eb0*/  UIADD3 UR8, UPT, UPT, UR8, 0x8300, URZ ;  /* 0x0000830008087890 */ /* 0x000fe2000fffe0ff */
[----:B------:R-:W-:Y:S01]  /*1ec0*/  UMOV UR20, UR36 ;  /* 0x0000002400147c82 */ /* 0x000fe20008000000 */
[----:B------:R-:W-:Y:S01]  /*1ed0*/  UMOV UR12, UR36 ;  /* 0x00000024000c7c82 */ /* 0x000fe20008000000 */
[----:B------:R-:W-:Y:S01]  /*1ee0*/  UMOV UR9, UR17 ;  /* 0x0000001100097c82 */ /* 0x000fe20008000000 */
[----:B------:R-:W-:Y:S01]  /*1ef0*/  UMOV UR10, UR18 ;  /* 0x00000012000a7c82 */ /* 0x000fe20008000000 */
[----:B------:R-:W-:Y:S02]  /*1f00*/  UIADD3 UR25, UPT, UPT, UR25, 0x1, URZ ;  /* 0x0000000119197890 */ /* 0x000fe4000fffe0ff */
[----:B------:R4:W-:Y:S01]  /*1f10*/  UTMALDG.3D.2CTA [UR16], [UR32], desc[UR28] ;  /* 0x00001c10200075b4 */ /* 0x0009e20008211000 */
[----:B------:R-:W-:Y:S01]  /*1f20*/  UMOV UR27, UR23 ;  /* 0x00000017001b7c82 */ /* 0x000fe20008000000 */
[----:B------:R-:W-:Y:S01]  /*1f30*/  UISETP.NE.AND UP0, UPT, UR25, UR26, UPT ;  /* 0x0000001a1900728c */ /* 0x000fe2000bf05270 */
[----:B------:R4:W-:Y:S08]  /*1f40*/  UTMALDG.3D.2CTA [UR8], [UR30], desc[UR28] ;  /* 0x00001c081e0075b4 */ /* 0x0009f00008211000 */
[----:B----4-:R-:W-:Y:S05]  /*1f50*/  BRA.U UP0, `(.L_x_38) ;  /* 0xfffffffd004c7547 */ /* 0x010fea000b83ffff */
.L_x_32:
[C---:B-1----:R-:W-:Y:S01]  /*1f60*/  LEA R2, R14.reuse, UR6, 0x3 ;  /* 0x000000060e027c11 */ /* 0x042fe2000f8e18ff */
[----:B------:R-:W-:Y:S01]  /*1f70*/  NOP ;  /* 0x0000000000007918 */ /* 0x000fe20000000000 */
[----:B--2---:R-:W-:Y:S02]  /*1f80*/  SHF.L.U32 R3, R13, 0x1f, RZ ;  /* 0x0000001f0d037819 */ /* 0x004fe400000006ff */
[----:B------:R-:W-:Y:S02]  /*1f90*/  LEA R4, R14, UR6, 0x4 ;  /* 0x000000060e047c11 */ /* 0x000fe4000f8e20ff */
[----:B------:R-:W1:Y:S02]  /*1fa0*/  SYNCS.PHASECHK.TRANS64.TRYWAIT P0, [R2+URZ+0x70], R3 ;  /* 0x00007003020075a7 */ /* 0x000e6400080011ff */
[----:B-1----:R-:W-:Y:S05]  /*1fb0*/  @!P0 BRA `(.L_x_39) ;  /* 0x0000005800b48947 */ /* 0x002fea0003800000 */
.L_x_126:
[----:B------:R-:W2:Y:S01]  /*1fc0*/  LDS.128 R4, [R4+0x100] ;  /* 0x0001000004047984 */ /* 0x000ea20000000c00 */
[----:B------:R-:W-:Y:S01]  /*1fd0*/  ISETP.GE.AND P0, PT, R40, 0x1, PT ;  /* 0x000000012800780c */ /* 0x000fe20003f06270 */
[----:B-1----:R-:W-:Y:S01]  /*1fe0*/  VIADD R2, R2, 0x80 ;  /* 0x0000008002027836 */ /* 0x002fe20000000000 */
[----:B------:R-:W-:Y:S01]  /*1ff0*/  @!PT LDS RZ, [RZ] ;  /* 0x00000000fffff984 */ /* 0x000fe20000000800 */
[----:B------:R-:W-:Y:S01]  /*2000*/  @!PT LDS RZ, [RZ] ;  /* 0x00000000fffff984 */ /* 0x000fe20000000800 */
[----:B------:R-:W-:Y:S01]  /*2010*/  @!PT LDS RZ, [RZ] ;  /* 0x00000000fffff984 */ /* 0x000fe20000000800 */
[----:B------:R-:W-:Y:S01]  /*2020*/  @!PT LDS RZ, [RZ] ;  /* 0x00000000fffff984 */ /* 0x000fe20000000800 */
[----:B------:R1:W-:Y:S06]  /*2030*/  MEMBAR.ALL.CTA ;  /* 0x0000000000007992 */ /* 0x0003ec0000008000 */
[----:B-1----:R-:W1:Y:S01]  /*2040*/  FENCE.VIEW.ASYNC.S ;  /* 0x00000000000073c6 */ /* 0x002e620000000000 */
[----:B------:R-:W-:-:S04]  /*2050*/  PRMT R2, RZ, 0x654, R2 ;  /* 0x00000654ff027816 */ /* 0x000fc80000000002 */
[----:B-1----:R1:W-:Y:S01]  /*2060*/  SYNCS.ARRIVE.TRANS64.RED.A1T0 RZ, [R2+URZ], RZ ;  /* 0x000000ff02ff79a7 */ /* 0x0023e200081004ff */
[----:B--2---:R-:W-:-:S13]  /*2070*/  LOP3.LUT P2, RZ, R6, 0x1, RZ, 0xc0, !PT ;  /* 0x0000000106ff7812 */ /* 0x004fda000784c0ff */
[----:B------:R-:W-:Y:S01]  /*2080*/  @P2 SHF.R.U32.HI R3, RZ, 0x10, R5 ;  /* 0x00000010ff032819 */ /* 0x000fe20000011605 */
[----:B------:R-:W-:Y:S01]  /*2090*/  VOTEU.ANY UP0, P2 ;  /* 0x0000000000ff7886 */ /* 0x000fe20001000100 */
[----:B------:R-:W-:Y:S02]  /*20a0*/  @P2 MOV R11, R4 ;  /* 0x00000004000b2202 */ /* 0x000fe40000000f00 */
[----:B------:R-:W-:Y:S02]  /*20b0*/  @P2 R2UR.BROADCAST UR8, R3 ;  /* 0x00000000030822ca */ /* 0x000fe400008e0000 */
[----:B------:R-:W-:-:S11]  /*20c0*/  @P2 LOP3.LUT R8, R5, 0xffff, RZ, 0xc0, !PT ;  /* 0x0000ffff05082812 */ /* 0x000fd600078ec0ff */
[----:B------:R-:W-:Y:S01]  /*20d0*/  @UP0 UMOV UR36, UR8 ;  /* 0x0000000800240c82 */ /* 0x000fe20008000000 */
[----:B-1----:R-:W-:Y:S05]  /*20e0*/  @!P0 BRA `(.L_x_40) ;  /* 0x0000000000b88947 */ /* 0x002fea0003800000 */
[----:B------:R-:W3:Y:S01]  /*20f0*/  LDC.64 R4, c[0x0][0xb18] ;  /* 0x0002c600ff047b82 */ /* 0x000ee20000000a00 */
[----:B------:R-:W-:-:S07]  /*2100*/  ISETP.NE.AND P3, PT, R40, 0x1, PT ;  /* 0x000000012800780c */ /* 0x000fce0003f65270 */
[----:B------:R-:W1:Y:S08]  /*2110*/  LDC.64 R6, c[0x0][0xb10] ;  /* 0x0002c400ff067b82 */ /* 0x000e700000000a00 */
[----:B------:R-:W2:Y:S08]  /*2120*/  LDC R17, c[0x0][0xb20] ;  /* 0x0002c800ff117b82 */ /* 0x000eb00000000800 */
[----:B------:R-:W4:Y:S01]  /*2130*/  LDC R18, c[0x0][0xb0c] ;  /* 0x0002c300ff127b82 */ /* 0x000f220000000800 */
[----:B---3--:R-:W-:Y:S01]  /*2140*/  IMAD.HI.U32 R22, R0, R5, RZ ;  /* 0x0000000500167227 */ /* 0x008fe200078e00ff */
[----:B------:R-:W-:-:S06]  /*2150*/  ISETP.NE.AND P0, PT, R4, 0x1, PT ;  /* 0x000000010400780c */ /* 0x000fcc0003f05270 */
[----:B------:R-:W3:Y:S01]  /*2160*/  LDC.64 R2, c[0x0][0xb28] ;  /* 0x0002ca00ff027b82 */ /* 0x000ee20000000a00 */
[----:B-1----:R-:W-:-:S04]  /*2170*/  IMAD.HI.U32 R20, R9, R6, RZ ;  /* 0x0000000609147227 */ /* 0x002fc800078e00ff */
[----:B------:R-:W-:Y:S01]  /*2180*/  IMAD.HI.U32 R24, R11, R6, RZ ;  /* 0x000000060b187227 */ /* 0x000fe200078e00ff */
[----:B------:R-:W-:Y:S02]  /*2190*/  SHF.R.U32.HI R20, RZ, R7, R20 ;  /* 0x00000007ff147219 */ /* 0x000fe40000011614 */
[----:B--2---:R-:W-:Y:S01]  /*21a0*/  SHF.R.U32.HI R19, RZ, R17, R22 ;  /* 0x00000011ff137219 */ /* 0x004fe20000011616 */
[----:B------:R-:W-:Y:S01]  /*21b0*/  IMAD.HI.U32 R22, R8, R5, RZ ;  /* 0x0000000508167227 */ /* 0x000fe200078e00ff */
[----:B------:R-:W-:Y:S02]  /*21c0*/  SHF.R.U32.HI R24, RZ, R7, R24 ;  /* 0x00000007ff187219 */ /* 0x000fe40000011618 */
[----:B------:R-:W-:Y:S02]  /*21d0*/  SEL R19, R0, R19, !P0 ;  /* 0x0000001300137207 */ /* 0x000fe40004000000 */
[----:B------:R-:W-:Y:S02]  /*21e0*/  SHF.R.U32.HI R17, RZ, R17, R22 ;  /* 0x00000011ff117219 */ /* 0x000fe40000011616 */
[----:B----4-:R-:W-:-:S02]  /*21f0*/  ISETP.NE.AND P1, PT, R18, 0x1, PT ;  /* 0x000000011200780c */ /* 0x010fc40003f25270 */
[----:B------:R-:W-:Y:S02]  /*2200*/  SEL R17, R8, R17, !P0 ;  /* 0x0000001108117207 */ /* 0x000fe40004000000 */
[----:B------:R-:W-:Y:S02]  /*2210*/  SEL R21, R9, R20, !P1 ;  /* 0x0000001409157207 */ /* 0x000fe40004800000 */
[----:B------:R-:W-:Y:S01]  /*2220*/  SEL R5, R11, R24, !P1 ;  /* 0x000000180b057207 */ /* 0x000fe20004800000 */
[----:B---3--:R-:W-:Y:S01]  /*2230*/  IMAD.HI.U32 R20, R19, R2, RZ ;  /* 0x0000000213147227 */ /* 0x008fe200078e00ff */
[----:B------:R-:W-:-:S03]  /*2240*/  IADD3 R7, PT, PT, -R17, RZ, RZ ;  /* 0x000000ff11077210 */ /* 0x000fc60007ffe1ff */
        /* <DEDUP_REMOVED lines=11> */
[----:B------:R-:W-:-:S04]  /*2300*/  @!P0 IMAD.HI.U32 R20, R5, R2, RZ ;  /* 0x0000000205148227 */ /* 0x000fc800078e00ff */
[----:B------:R-:W-:Y:S01]  /*2310*/  IMAD.MOV R2, RZ, RZ, -R6 ;  /* 0x000000ffff027224 */ /* 0x000fe200078e0a06 */
[----:B------:R-:W-:-:S03]  /*2320*/  @!P0 SHF.R.U32.HI R20, RZ, R3, R20 ;  /* 0x00000003ff148219 */ /* 0x000fc60000011614 */
[----:B------:R-:W-:Y:S01]  /*2330*/  IMAD R2, R40, R2, R17 ;  /* 0x0000000228027224 */ /* 0x000fe200078e0211 */
        /* <DEDUP_REMOVED lines=9> */
.L_x_40:
[----:B------:R-:W1:Y:S02]  /*23d0*/  LDCU UR8, c[0x0][0xb30] ;  /* 0x00016600ff0877ac */ /* 0x000e640008000800 */
[----:B-1----:R-:W-:-:S09]  /*23e0*/  UISETP.NE.AND UP0, UPT, UR8, 0x1, UPT ;  /* 0x000000010800788c */ /* 0x002fd2000bf05270 */
[----:B------:R-:W-:Y:S05]  /*23f0*/  BRA.U UP0, `(.L_x_41) ;  /* 0x0000000100407547 */ /* 0x000fea000b800000 */
[----:B------:R-:W1:Y:S08]  /*2400*/  LDC.64 R4, c[0x0][0xb10] ;  /* 0x0002c400ff047b82 */ /* 0x000e700000000a00 */
[----:B------:R-:W2:Y:S08]  /*2410*/  LDC.64 R2, c[0x0][0xb18] ;  /* 0x0002c600ff027b82 */ /* 0x000eb00000000a00 */
[----:B------:R-:W4:Y:S08]  /*2420*/  LDC R6, c[0x0][0xb20] ;  /* 0x0002c800ff067b82 */ /* 0x000f300000000800 */
[----:B------:R-:W3:Y:S01]  /*2430*/  LDC R18, c[0x0][0xb0c] ;  /* 0x0002c300ff127b82 */ /* 0x000ee20000000800 */
[----:B-1----:R-:W-:-:S05]  /*2440*/  IMAD.HI.U32 R4, R11, R4, RZ ;  /* 0x000000040b047227 */ /* 0x002fca00078e00ff */
[----:B------:R-:W-:Y:S01]  /*2450*/  SHF.R.U32.HI R4, RZ, R5, R4 ;  /* 0x00000005ff047219 */ /* 0x000fe20000011604 */
[----:B--2---:R-:W-:Y:S01]  /*2460*/  IMAD.HI.U32 R3, R8, R3, RZ ;  /* 0x0000000308037227 */ /* 0x004fe200078e00ff */
[----:B------:R-:W-:-:S04]  /*2470*/  ISETP.NE.AND P0, PT, R2, 0x1, PT ;  /* 0x000000010200780c */ /* 0x000fc80003f05270 */
[----:B----4-:R-:W-:-:S04]  /*2480*/  SHF.R.U32.HI R3, RZ, R6, R3 ;  /* 0x00000006ff037219 */ /* 0x010fc80000011603 */
[----:B------:R-:W-:Y:S02]  /*2490*/  SEL R3, R8, R3, !P0 ;  /* 0x0000000308037207 */ /* 0x000fe40004000000 */
[----:B---3--:R-:W-:-:S04]  /*24a0*/  ISETP.NE.AND P1, PT, R18, 0x1, PT ;  /* 0x000000011200780c */ /* 0x008fc80003f25270 */
[----:B------:R-:W-:-:S05]  /*24b0*/  SEL R4, R11, R4, !P1 ;  /* 0x000000040b047207 */ /* 0x000fca0004800000 */
[----:B------:R-:W-:Y:S02]  /*24c0*/  IMAD.IADD R5, R3, 0x1, -R4 ;  /* 0x0000000103057824 */ /* 0x000fe400078e0a04 */
[----:B------:R-:W-:Y:S02]  /*24d0*/  IMAD.IADD R3, R4, 0x1, -R3 ;  /* 0x0000000104037824 */ /* 0x000fe400078e0a03 */
[----:B------:R-:W-:Y:S02]  /*24e0*/  IMAD R11, R5, R18, R11 ;  /* 0x00000012050b7224 */ /* 0x000fe400078e020b */
[----:B------:R-:W-:-:S07]  /*24f0*/  IMAD R8, R3, R2, R8 ;  /* 0x0000000203087224 */ /* 0x000fce00078e0208 */
.L_x_41:
[----:B------:R-:W-:Y:S01]  /*2500*/  VIADD R14, R14, 0x1 ;  /* 0x000000010e0e7836 */ /* 0x000fe20000000000 */
[----:B------:R-:W-:Y:S01]  /*2510*/  PLOP3.LUT P1, PT, PT, PT, PT, 0x80, 0x8 ;  /* 0x000000000008781c */ /* 0x000fe20003f2f070 */
[----:B------:R-:W-:Y:S02]  /*2520*/  IMAD.IADD R21, R11, 0x1, R90 ;  /* 0x000000010b157824 */ /* 0x000fe400078e025a */
[----:B------:R-:W-:Y:S01]  /*2530*/  IMAD.IADD R20, R8, 0x1, R83 ;  /* 0x0000000108147824 */ /* 0x000fe200078e0253 */
[----:B------:R-:W-:-:S04]  /*2540*/  ISETP.NE.AND P0, PT, R14, 0x2, PT ;  /* 0x000000020e00780c */ /* 0x000fc80003f05270 */
[----:B------:R-:W-:Y:S02]  /*2550*/  SEL R2, RZ, 0x1, P0 ;  /* 0x00000001ff027807 */ /* 0x000fe40000000000 */
[----:B------:R-:W-:Y:S02]  /*2560*/  SEL R14, R14, RZ, P0 ;  /* 0x000000ff0e0e7207 */ /* 0x000fe40000000000 */
[----:B------:R-:W-:Y:S01]  /*2570*/  LOP3.LUT R13, R13, R2, RZ, 0x3c, !PT ;  /* 0x000000020d0d7212 */ /* 0x000fe200078e3cff */
[----:B------:R-:W-:Y:S06]  /*2580*/  @P2 BRA `(.L_x_42) ;  /* 0xfffffff000642947 */ /* 0x000fec000383ffff */
[----:B------:R-:W-:Y:S01]  /*2590*/  UIADD3 UR6, UPT, UPT, UR6, 0x20, URZ ;  /* 0x0000002006067890 */ /* 0x000fe2000fffe0ff */
[----:B------:R-:W-:-:S03]  /*25a0*/  SHF.L.U32 R3, R15, 0x1f, RZ ;  /* 0x0000001f0f037819 */ /* 0x000fc600000006ff */
[----:B------:R-:W-:-:S09]  /*25b0*/  ULEA UR4, UR23, UR6, 0x3 ;  /* 0x0000000617047291 */ /* 0x000fd2000f8e18ff */
[----:B------:R-:W1:Y:S02]  /*25c0*/  SYNCS.PHASECHK.TRANS64.TRYWAIT P0, [UR4], R3 ;  /* 0x00000003ff0075a7 */ /* 0x000e640008001104 */
[----:B-1----:R-:W-:Y:S05]  /*25d0*/  @!P0 BRA `(.L_x_43) ;  /* 0x0000005400408947 */ /* 0x002fea0003800000 */
.L_x_128:
[----:B------:R-:W-:-:S04]  /*25e0*/  UIADD3 UR5, UPT, UPT, UR23, 0x1, URZ ;  /* 0x0000000117057890 */ /* 0x000fc8000fffe0ff */
[----:B------:R-:W-:-:S04]  /*25f0*/  UISETP.NE.AND UP0, UPT, UR5, 0x4, UPT ;  /* 0x000000040500788c */ /* 0x000fc8000bf05270 */
[----:B------:R-:W-:Y:S02]  /*2600*/  USEL UR7, URZ, 0x1, UP0 ;  /* 0x00000001ff077887 */ /* 0x000fe40008000000 */
[----:B------:R-:W-:-:S04]  /*2610*/  USEL UR5, UR5, URZ, UP0 ;  /* 0x000000ff05057287 */ /* 0x000fc80008000000 */
[----:B------:R-:W-:Y:S01]  /*2620*/  ULEA UR4, UR5, UR6, 0x3 ;  /* 0x0000000605047291 */ /* 0x000fe2000f8e18ff */
[----:B------:R-:W-:-:S04]  /*2630*/  LOP3.LUT R2, R15, UR7, RZ, 0x3c, !PT ;  /* 0x000000070f027c12 */ /* 0x000fc8000f8e3cff */
[----:B-1----:R-:W-:-:S04]  /*2640*/  SHF.L.U32 R3, R2, 0x1f, RZ ;  /* 0x0000001f02037819 */ /* 0x002fc800000006ff */
[----:B------:R-:W1:Y:S02]  /*2650*/  SYNCS.PHASECHK.TRANS64.TRYWAIT P0, [UR4], R3 ;  /* 0x00000003ff0075a7 */ /* 0x000e640008001104 */
[----:B-1----:R-:W-:Y:S05]  /*2660*/  @!P0 BRA `(.L_x_44) ;  /* 0x0000005400348947 */ /* 0x002fea0003800000 */
.L_x_130:
        /* <DEDUP_REMOVED lines=9> */
.L_x_132:
[----:B------:R-:W-:-:S04]  /*2700*/  UIADD3 UR5, UPT, UPT, UR5, 0x1, URZ ;  /* 0x0000000105057890 */ /* 0x000fc8000fffe0ff */
[----:B------:R-:W-:-:S04]  /*2710*/  UISETP.NE.AND UP0, UPT, UR5, 0x4, UPT ;  /* 0x000000040500788c */ /* 0x000fc8000bf05270 */
[----:B------:R-:W-:Y:S02]  /*2720*/  USEL UR4, URZ, 0x1, UP0 ;  /* 0x00000001ff047887 */ /* 0x000fe40008000000 */
[----:B------:R-:W-:-:S04]  /*2730*/  USEL UR5, UR5, URZ, UP0 ;  /* 0x000000ff05057287 */ /* 0x000fc80008000000 */
[----:B------:R-:W-:Y:S01]  /*2740*/  ULEA UR5, UR5, UR6, 0x3 ;  /* 0x0000000605057291 */ /* 0x000fe2000f8e18ff */
[----:B-1----:R-:W-:-:S04]  /*2750*/  LOP3.LUT R3, R2, UR4, RZ, 0x3c, !PT ;  /* 0x0000000402037c12 */ /* 0x002fc8000f8e3cff */
[----:B------:R-:W-:Y:S01]  /*2760*/  SHF.L.U32 R3, R3, 0x1f, RZ ;  /* 0x0000001f03037819 */ /* 0x000fe200000006ff */
[----:B---3--:R-:W-:-:S07]  /*2770*/  IMAD.U32 R0, RZ, RZ, UR5 ;  /* 0x00000005ff007e24 */ /* 0x008fce000f8e00ff */
.L_x_46:
[----:B-1----:R1:W2:Y:S02]  /*2780*/  SYNCS.PHASECHK.TRANS64.TRYWAIT P0, [R0+URZ], R3 ;  /* 0x00000003000075a7 */ /* 0x0022a400080011ff */
[----:B--2---:R-:W-:Y:S05]  /*2790*/  @!P0 NANOSLEEP.SYNCS 0x989680 ;  /* 0x009896800000895d */ /* 0x004fea0003900000 */
[----:B------:R-:W2:Y:S02]  /*27a0*/  @!P0 SYNCS.PHASECHK.TRANS64 P0, [R0+URZ], R3 ;  /* 0x00000003000085a7 */ /* 0x000ea400080010ff */
[----:B--2---:R-:W-:Y:S05]  /*27b0*/  @P0 EXIT ;  /* 0x000000000000094d */ /* 0x004fea0003800000 */
[----:B------:R-:W-:Y:S05]  /*27c0*/  BRA `(.L_x_46) ;  /* 0xfffffffc00ec7947 */ /* 0x000fea000383ffff */
.L_x_22:
[----:B------:R-:W-:-:S04]  /*27d0*/  UISETP.NE.AND UP1, UPT, UR37, URZ, UPT ;  /* 0x000000ff2500728c */ /* 0x000fc8000bf25270 */
[----:B------:R-:W-:-:S09]  /*27e0*/  UISETP.NE.OR UP1, UPT, UR10, 0x1, UP1 ;  /* 0x000000010a00788c */ /* 0x000fd20008f25670 */
[----:B------:R-:W-:Y:S05]  /*27f0*/  BRA.U UP1, `(.L_x_47) ;  /* 0x00000005014c7547 */ /* 0x000fea000b800000 */
[----:B------:R-:W-:Y:S01]  /*2800*/  HFMA2 R11, -RZ, RZ, 0, 0 ;  /* 0x00000000ff0b7431 */ /* 0x000fe200000001ff */
[----:B------:R-:W-:Y:S01]  /*2810*/  ISETP.GE.U32.AND P2, PT, R10, 0x2, PT ;  /* 0x000000020a00780c */ /* 0x000fe20003f46070 */
[----:B------:R-:W-:Y:S01]  /*2820*/  IMAD.MOV.U32 R12, RZ, RZ, 0x1 ;  /* 0x00000001ff0c7424 */ /* 0x000fe200078e00ff */
[----:B------:R-:W-:Y:S01]  /*2830*/  CS2R R8, SRZ ;  /* 0x0000000000087805 */ /* 0x000fe2000001ff00 */
[----:B------:R-:W-:Y:S01]  /*2840*/  IMAD.MOV.U32 R3, RZ, RZ, RZ ;  /* 0x000000ffff037224 */ /* 0x000fe200078e00ff */
[----:B------:R-:W-:Y:S01]  /*2850*/  UMOV UR4, 0x400 ;  /* 0x0000040000047882 */ /* 0x000fe20000000000 */
[----:B------:R-:W-:Y:S01]  /*2860*/  UMOV UR6, URZ ;  /* 0x000000ff00067c82 */ /* 0x000fe20008000000 */
[----:B------:R-:W-:-:S12]  /*2870*/  ULEA UR37, UR37, UR4, 0x18 ;  /* 0x0000000425257291 */ /* 0x000fd8000f8ec0ff */
.L_x_51:
[----:B------:R-:W-:Y:S02]  /*2880*/  LEA R0, R3, UR37, 0x3 ;  /* 0x0000002503007c11 */ /* 0x000fe4000f8e18ff */
[----:B------:R-:W-:-:S03]  /*2890*/  SHF.L.U32 R5, R8, 0x1f, RZ ;  /* 0x0000001f08057819 */ /* 0x000fc600000006ff */
[----:B------:R-:W-:Y:S01]  /*28a0*/  VIADD R4, R0, 0xe0 ;  /* 0x000000e000047836 */ /* 0x000fe20000000000 */
[----:B------:R-:W1:Y:S02]  /*28b0*/  SYNCS.PHASECHK.TRANS64.TRYWAIT P0, [R0+URZ+0xd0], R5 ;  /* 0x0000d005000075a7 */ /* 0x000e6400080011ff */
[----:B-1----:R-:W-:Y:S05]  /*28c0*/  @!P0 BRA `(.L_x_48) ;  /* 0x0000005000cc8947 */ /* 0x002fea0003800000 */
.L_x_133:
[----:B------:R-:W-:Y:S01]  /*28d0*/  ULEA UR5, UR6, UR37, 0x3 ;  /* 0x0000002506057291 */ /* 0x000fe2000f8e18ff */
[----:B------:R-:W-:Y:S01]  /*28e0*/  PRMT R4, RZ, 0x654, R4 ;  /* 0x00000654ff047816 */ /* 0x000fe20000000004 */
[----:B-1----:R-:W-:Y:S01]  /*28f0*/  @!P2 IMAD.MOV.U32 R5, RZ, RZ, 0x10 ;  /* 0x00000010ff05a424 */ /* 0x002fe200078e00ff */
[----:B------:R-:W-:Y:S01]  /*2900*/  SHF.L.U32 R7, R12, 0x1f, RZ ;  /* 0x0000001f0c077819 */ /* 0x000fe200000006ff */
[----:B------:R-:W-:Y:S01]  /*2910*/  UIADD3 UR4, UPT, UPT, UR5, 0x70, URZ ;  /* 0x0000007005047890 */ /* 0x000fe2000fffe0ff */
[----:B------:R1:W-:Y:S05]  /*2920*/  SYNCS.ARRIVE.TRANS64.RED.A1T0 RZ, [R4+URZ], RZ ;  /* 0x000000ff04ff79a7 */ /* 0x0003ea00081004ff */
[----:B------:R-:W-:Y:S01]  /*2930*/  IMAD.U32 R13, RZ, RZ, UR4 ;  /* 0x00000004ff0d7e24 */ /* 0x000fe2000f8e00ff */
[----:B------:R-:W2:Y:S04]  /*2940*/  SYNCS.PHASECHK.TRANS64.TRYWAIT P0, [UR5+0x80], R7 ;  /* 0x00008007ff0075a7 */ /* 0x000ea80008001105 */
[----:B------:R-:W-:Y:S01]  /*2950*/  PRMT R13, R10, 0x654, R13 ;  /* 0x000006540a0d7816 */ /* 0x000fe2000000000d */
[----:B-12---:R-:W-:Y:S06]  /*2960*/  @!P0 BRA `(.L_x_49) ;  /* 0x0000005000b88947 */ /* 0x006fec0003800000 */
.L_x_135:
[----:B------:R-:W-:Y:S01]  /*2970*/  ULEA UR4, UR6, UR37, 0x4 ;  /* 0x0000002506047291 */ /* 0x000fe2000f8e20ff */
[----:B------:R-:W-:Y:S01]  /*2980*/  SEL R2, R13, R2, !P2 ;  /* 0x000000020d027207 */ /* 0x000fe20005000000 */
[----:B------:R-:W-:Y:S01]  /*2990*/  UIADD3 UR5, UPT, UPT, UR5, 0x70, URZ ;  /* 0x0000007005057890 */ /* 0x000fe2000fffe0ff */
[----:B-1----:R-:W-:Y:S01]  /*29a0*/  LEA R0, R11, UR37, 0x3 ;  /* 0x000000250b007c11 */ /* 0x002fe2000f8e18ff */
[----:B------:R-:W-:Y:S01]  /*29b0*/  UIADD3 UR4, UPT, UPT, UR4, 0x100, URZ ;  /* 0x0000010004047890 */ /* 0x000fe2000fffe0ff */
[----:B------:R1:W-:Y:S01]  /*29c0*/  @!P2 SYNCS.ARRIVE.TRANS64.RED RZ, [R2+URZ], R5 ;  /* 0x0000000502ffa9a7 */ /* 0x0003e200080004ff */
[----:B------:R-:W-:Y:S01]  /*29d0*/  UIADD3 UR6, UPT, UPT, UR6, 0x1, URZ ;  /* 0x0000000106067890 */ /* 0x000fe2000fffe0ff */
[----:B------:R-:W-:-:S03]  /*29e0*/  VIADD R3, R3, 0x1 ;  /* 0x0000000103037836 */ /* 0x000fc60000000000 */
[----:B------:R-:W-:Y:S02]  /*29f0*/  UISETP.NE.AND UP0, UPT, UR6, 0x2, UPT ;  /* 0x000000020600788c */ /* 0x000fe4000bf05270 */
[----:B------:R-:W-:Y:S01]  /*2a00*/  ISETP.NE.AND P0, PT, R3, 0x2, PT ;  /* 0x000000020300780c */ /* 0x000fe20003f05270 */
[----:B------:R-:W-:Y:S06]  /*2a10*/  UGETNEXTWORKID.BROADCAST [UR4], [UR5] ;  /* 0x00000000040073ca */ /* 0x000fec0008000100 */
[----:B------:R-:W-:Y:S02]  /*2a20*/  USEL UR4, URZ, 0x1, UP0 ;  /* 0x00000001ff047887 */ /* 0x000fe40008000000 */
[----:B------:R-:W-:-:S04]  /*2a30*/  USEL UR6, UR6, URZ, UP0 ;  /* 0x000000ff06067287 */ /* 0x000fc80008000000 */
[----:B------:R-:W-:Y:S02]  /*2a40*/  LOP3.LUT R12, R12, UR4, RZ, 0x3c, !PT ;  /* 0x000000040c0c7c12 */ /* 0x000fe4000f8e3cff */
[----:B-1----:R-:W-:-:S04]  /*2a50*/  SHF.L.U32 R5, R9, 0x1f, RZ ;  /* 0x0000001f09057819 */ /* 0x002fc800000006ff */
[----:B------:R-:W1:Y:S02]  /*2a60*/  SYNCS.PHASECHK.TRANS64.TRYWAIT P1, [R0+URZ+0x70], R5 ;  /* 0x00007005000075a7 */ /* 0x000e6400080211ff */
[----:B-1----:R-:W-:Y:S05]  /*2a70*/  @!P1 BRA `(.L_x_50) ;  /* 0x00000050008c9947 */ /* 0x002fea0003800000 */
.L_x_136:
[----:B------:R-:W-:Y:S01]  /*2a80*/  LEA R4, R11, UR37, 0x4 ;  /* 0x000000250b047c11 */ /* 0x000fe2000f8e20ff */
[----:B-1----:R-:W-:Y:S01]  /*2a90*/  VIADD R0, R0, 0x80 ;  /* 0x0000008000007836 */ /* 0x002fe20000000000 */
[----:B------:R-:W-:Y:S01]  /*2aa0*/  SEL R3, R3, RZ, P0 ;  /* 0x000000ff03037207 */ /* 0x000fe20000000000 */
[----:B------:R-:W-:-:S03]  /*2ab0*/  VIADD R11, R11, 0x1 ;  /* 0x000000010b0b7836 */ /* 0x000fc60000000000 */
[----:B------:R-:W1:Y:S01]  /*2ac0*/  LDS.128 R4, [R4+0x100] ;  /* 0x0001000004047984 */ /* 0x000e620000000c00 */
[----:B------:R-:W-:Y:S02]  /*2ad0*/  PRMT R0, RZ, 0x654, R0 ;  /* 0x00000654ff007816 */ /* 0x000fe40000000000 */
[C---:B------:R-:W-:Y:S01]  /*2ae0*/  ISETP.NE.AND P1, PT, R11.reuse, 0x2, PT ;  /* 0x000000020b00780c */ /* 0x040fe20003f25270 */
[----:B------:R-:W-:Y:S01]  /*2af0*/  @!PT LDS RZ, [RZ] ;  /* 0x00000000fffff984 */ /* 0x000fe20000000800 */
[----:B------:R-:W-:Y:S01]  /*2b00*/  @!PT LDS RZ, [RZ] ;  /* 0x00000000fffff984 */ /* 0x000fe20000000800 */
[----:B------:R-:W-:Y:S01]  /*2b10*/  @!PT LDS RZ, [RZ] ;  /* 0x00000000fffff984 */ /* 0x000fe20000000800 */
[----:B------:R-:W-:Y:S01]  /*2b20*/  @!PT LDS RZ, [RZ] ;  /* 0x00000000fffff984 */ /* 0x000fe20000000800 */
[----:B------:R2:W-:Y:S06]  /*2b30*/  MEMBAR.ALL.CTA ;  /* 0x0000000000007992 */ /* 0x0005ec0000008000 */
[----:B--2---:R-:W2:Y:S01]  /*2b40*/  FENCE.VIEW.ASYNC.S ;  /* 0x00000000000073c6 */ /* 0x004ea20000000000 */
[----:B------:R-:W-:Y:S01]  /*2b50*/  SEL R11, R11, RZ, P1 ;  /* 0x000000ff0b0b7207 */ /* 0x000fe20000800000 */
[----:B--2---:R2:W-:Y:S01]  /*2b60*/  SYNCS.ARRIVE.TRANS64.RED.A1T0 RZ, [R0+URZ], RZ ;  /* 0x000000ff00ff79a7 */ /* 0x0045e200081004ff */
[----:B-1----:R-:W-:-:S02]  /*2b70*/  LOP3.LUT P3, RZ, R6, 0x1, RZ, 0xc0, !PT ;  /* 0x0000000106ff7812 */ /* 0x002fc4000786c0ff */
[----:B------:R-:W-:-:S04]  /*2b80*/  SEL R5, RZ, 0x1, P0 ;  /* 0x00000001ff057807 */ /* 0x000fc80000000000 */
[----:B------:R-:W-:Y:S02]  /*2b90*/  LOP3.LUT R8, R8, R5, RZ, 0x3c, !PT ;  /* 0x0000000508087212 */ /* 0x000fe400078e3cff */
[----:B--2---:R-:W-:-:S04]  /*2ba0*/  SEL R0, RZ, 0x1, P1 ;  /* 0x00000001ff007807 */ /* 0x004fc80000800000 */
[----:B------:R-:W-:Y:S01]  /*2bb0*/  LOP3.LUT R9, R9, R0, RZ, 0x3c, !PT ;  /* 0x0000000009097212 */ /* 0x000fe200078e3cff */
[----:B------:R-:W-:Y:S06]  /*2bc0*/  @P3 BRA `(.L_x_51) ;  /* 0xfffffffc002c3947 */ /* 0x000fec000383ffff */
[----:B------:R-:W-:Y:S01]  /*2bd0*/  ULEA UR5, UR6, UR37, 0x3 ;  /* 0x0000002506057291 */ /* 0x000fe2000f8e18ff */
[----:B------:R-:W-:-:S08]  /*2be0*/  SHF.L.U32 R3, R12, 0x1f, RZ ;  /* 0x0000001f0c037819 */ /* 0x000fd000000006ff */
[----:B------:R-:W1:Y:S02]  /*2bf0*/  SYNCS.PHASECHK.TRANS64 P0, [UR5+0x80], R3 ;  /* 0x00008003ff0075a7 */ /* 0x000e640008001005 */
[----:B-1----:R-:W-:Y:S05]  /*2c00*/  @P0 BRA `(.L_x_52) ;  /* 0x0000000000080947 */ /* 0x002fea0003800000 */
[----:B------:R-:W1:Y:S02]  /*2c10*/  SYNCS.PHASECHK.TRANS64.TRYWAIT P0, [UR5+0x80], R3 ;  /* 0x00008003ff0075a7 */ /* 0x000e640008001105 */
[----:B-1----:R-:W-:Y:S05]  /*2c20*/  @!P0 BRA `(.L_x_53) ;  /* 0x0000005000348947 */ /* 0x002fea0003800000 */
.L_x_52:
[----:B------:R-:W-:-:S04]  /*2c30*/  UIADD3 UR4, UPT, UPT, UR6, 0x1, URZ ;  /* 0x0000000106047890 */ /* 0x000fc8000fffe0ff */
[----:B------:R-:W-:-:S04]  /*2c40*/  UISETP.NE.AND UP0, UPT, UR4, 0x2, UPT ;  /* 0x000000020400788c */ /* 0x000fc8000bf05270 */
[----:B------:R-:W-:Y:S02]  /*2c50*/  USEL UR7, URZ, 0x1, UP0 ;  /* 0x00000001ff077887 */ /* 0x000fe40008000000 */
[----:B------:R-:W-:-:S04]  /*2c60*/  USEL UR4, UR4, URZ, UP0 ;  /* 0x000000ff04047287 */ /* 0x000fc80008000000 */
[----:B------:R-:W-:Y:S01]  /*2c70*/  ULEA UR4, UR4, UR37, 0x3 ;  /* 0x0000002504047291 */ /* 0x000fe2000f8e18ff */
[----:B-1----:R-:W-:-:S04]  /*2c80*/  LOP3.LUT R3, R12, UR7, RZ, 0x3c, !PT ;  /* 0x000000070c037c12 */ /* 0x002fc8000f8e3cff */
[----:B------:R-:W-:-:S04]  /*2c90*/  SHF.L.U32 R0, R3, 0x1f, RZ ;  /* 0x0000001f03007819 */ /* 0x000fc800000006ff */
[----:B------:R-:W1:Y:S02]  /*2ca0*/  SYNCS.PHASECHK.TRANS64 P0, [UR4+0x80], R0 ;  /* 0x00008000ff0075a7 */ /* 0x000e640008001004 */
[----:B-1----:R-:W-:Y:S05]  /*2cb0*/  @P0 EXIT ;  /* 0x000000000000094d */ /* 0x002fea0003800000 */
[----:B------:R-:W-:Y:S02]  /*2cc0*/  SHF.L.U32 R3, R3, 0x1f, RZ ;  /* 0x0000001f03037819 */ /* 0x000fe400000006ff */
[----:B------:R-:W-:-:S07]  /*2cd0*/  MOV R0, UR4 ;  /* 0x0000000400007c02 */ /* 0x000fce0008000f00 */
.L_x_54:
[----:B-1----:R1:W2:Y:S02]  /*2ce0*/  SYNCS.PHASECHK.TRANS64.TRYWAIT P0, [R0+URZ+0x80], R3 ;  /* 0x00008003000075a7 */ /* 0x0022a400080011ff */
[----:B--2---:R-:W-:Y:S05]  /*2cf0*/  @!P0 NANOSLEEP.SYNCS 0x989680 ;  /* 0x009896800000895d */ /* 0x004fea0003900000 */
[----:B------:R-:W2:Y:S02]  /*2d00*/  @!P0 SYNCS.PHASECHK.TRANS64 P0, [R0+URZ+0x80], R3 ;  /* 0x00008003000085a7 */ /* 0x000ea400080010ff */
[----:B--2---:R-:W-:Y:S05]  /*2d10*/  @P0 EXIT ;  /* 0x000000000000094d */ /* 0x004fea0003800000 */
[----:B------:R-:W-:Y:S05]  /*2d20*/  BRA `(.L_x_54) ;  /* 0xfffffffc00ec7947 */ /* 0x000fea000383ffff */
.L_x_47:
[----:B------:R-:W-:Y:S05]  /*2d30*/  BRA.U UP4, `(.L_x_55) ;  /* 0x0000001104a07547 */ /* 0x000fea000b800000 */
[----:B------:R-:W-:Y:S01]  /*2d40*/  UMOV UR6, 0x40 ;  /* 0x0000004000067882 */ /* 0x000fe20000000000 */
[----:B------:R-:W-:Y:S01]  /*2d50*/  NOP ;  /* 0x0000000000007918 */ /* 0x000fe20000000000 */
[----:B------:R-:W-:Y:S01]  /*2d60*/  ULEA UR6, UR37, UR6, 0x18 ;  /* 0x0000000625067291 */ /* 0x000fe2000f8ec0ff */
[----:B------:R-:W-:Y:S02]  /*2d70*/  UMOV UR7, 0x400 ;  /* 0x0000040000077882 */ /* 0x000fe40000000000 */
[----:B------:R-:W-:-:S06]  /*2d80*/  ULEA UR37, UR37, UR7, 0x18 ;  /* 0x0000000725257291 */ /* 0x000fcc000f8ec0ff */
[----:B------:R-:W1:Y:S02]  /*2d90*/  LDS.U8 R2, [UR6+0x1c] ;  /* 0x00001c06ff027984 */ /* 0x000e640008000000 */
[----:B-1----:R-:W-:-:S13]  /*2da0*/  ISETP.NE.AND P0, PT, R2, RZ, PT ;  /* 0x000000ff0200720c */ /* 0x002fda0003f05270 */
[----:B------:R-:W-:Y:S05]  /*2db0*/  @P0 BRA `(.L_x_56) ;  /* 0x0000000400080947 */ /* 0x000fea0003800000 */
[----:B------:R-:W-:Y:S02]  /*2dc0*/  UISETP.NE.U32.AND UP0, UPT, UR5, 0x1, UPT ;  /* 0x000000010500788c */ /* 0x000fe4000bf05070 */
[----:B------:R-:W-:-:S07]  /*2dd0*/  UIADD3 UR8, UPT, UPT, UR6, 0x8, URZ ;  /* 0x0000000806087890 */ /* 0x000fce000fffe0ff */
[----:B------:R-:W-:Y:S05]  /*2de0*/  BRA.U !UP0, `(.L_x_57) ;  /* 0x00000001089c7547 */ /* 0x000fea000b800000 */
[----:B------:R-:W-:Y:S01]  /*2df0*/  ELECT P0, URZ, PT ;  /* 0x0000000000ff782f */ /* 0x000fe20003800000 */
[----:B------:R-:W-:-:S12]  /*2e00*/  BSSY B0, `(.L_x_57) ;  /* 0x0000025000007945 */ /* 0x000fd80003800000 */
[----:B------:R-:W-:Y:S05]  /*2e10*/  @!P0 BRA `(.L_x_58) ;  /* 0x00000000008c8947 */ /* 0x000fea0003800000 */
[----:B------:R-:W-:-:S05]  /*2e20*/  UMOV UR7, 0x10 ;  /* 0x0000001000077882 */ /* 0x000fca0000000000 */
[----:B------:R-:W-:Y:S04]  /*2e30*/  DEPBAR.LE SB1, 0x36 ;  /* 0x00009d800000791a */ /* 0x000fe80000000000 */
[----:B------:R-:W1:Y:S02]  /*2e40*/  UTCATOMSWS.2CTA.FIND_AND_SET.ALIGN UP1, UR7, UR7 ;  /* 0x00000007000775e3 */ /* 0x000e640008220800 */
[----:B-1----:R-:W-:Y:S01]  /*2e50*/  MOV R11, UR7 ;  /* 0x00000007000b7c02 */ /* 0x002fe20008000f00 */
[----:B------:R-:W-:Y:S06]  /*2e60*/  BRA.U UP1, `(.L_x_59) ;  /* 0x0000000101187547 */ /* 0x000fec000b800000 */
.L_x_60:
[----:B------:R-:W-:Y:S05]  /*2e70*/  NANOSLEEP 0x64 ;  /* 0x000000640000795d */ /* 0x000fea0003800000 */
[----:B------:R-:W-:-:S05]  /*2e80*/  UMOV UR7, 0x10 ;  /* 0x0000001000077882 */ /* 0x000fca0000000000 */
[----:B------:R-:W-:Y:S04]  /*2e90*/  DEPBAR.LE SB1, 0x36 ;  /* 0x00009d800000791a */ /* 0x000fe80000000000 */
[----:B------:R-:W1:Y:S02]  /*2ea0*/  UTCATOMSWS.2CTA.FIND_AND_SET.ALIGN UP1, UR7, UR7 ;  /* 0x00000007000775e3 */ /* 0x000e640008220800 */
[----:B-1----:R-:W-:Y:S01]  /*2eb0*/  MOV R11, UR7 ;  /* 0x00000007000b7c02 */ /* 0x002fe20008000f00 */
[----:B------:R-:W-:Y:S05]  /*2ec0*/  BRA.U !UP1, `(.L_x_60) ;  /* 0xfffffffd09e87547 */ /* 0x000fea000b83ffff */
.L_x_59:
[----:B------:R-:W1:Y:S01]  /*2ed0*/  LDS R5, [UR6+0x10] ;  /* 0x00001006ff057984 */ /* 0x000e620008000800 */
[----:B------:R-:W-:Y:S01]  /*2ee0*/  IMAD.U32 R3, RZ, RZ, UR37 ;  /* 0x00000025ff037e24 */ /* 0x000fe2000f8e00ff */
[----:B------:R-:W-:-:S03]  /*2ef0*/  MOV R2, UR4 ;  /* 0x0000000400027c02 */ /* 0x000fc60008000f00 */
[----:B------:R-:W-:Y:S01]  /*2f00*/  VIADD R3, R3, 0x120 ;  /* 0x0000012003037836 */ /* 0x000fe20000000000 */
[----:B-1----:R-:W-:-:S04]  /*2f10*/  SHF.L.U32 R5, R5, 0x1f, RZ ;  /* 0x0000001f05057819 */ /* 0x002fc800000006ff */
[----:B------:R-:W1:Y:S02]  /*2f20*/  SYNCS.PHASECHK.TRANS64.TRYWAIT P0, [UR6+0x8], R5 ;  /* 0x00000805ff0075a7 */ /* 0x000e640008001106 */
[----:B-1----:R-:W-:Y:S05]  /*2f30*/  @P0 BRA `(.L_x_61) ;  /* 0x0000000000080947 */ /* 0x002fea0003800000 */
[----:B------:R-:W1:Y:S02]  /*2f40*/  SYNCS.PHASECHK.TRANS64.TRYWAIT P0, [UR6+0x8], R5 ;  /* 0x00000805ff0075a7 */ /* 0x000e640008001106 */
[----:B-1----:R-:W-:Y:S05]  /*2f50*/  @!P0 BRA `(.L_x_62) ;  /* 0x0000004c00808947 */ /* 0x002fea0003800000 */
.L_x_61:
[----:B-1----:R-:W-:Y:S01]  /*2f60*/  HFMA2 R4, -RZ, RZ, 0, 5.9604644775390625e-08 ;  /* 0x00000001ff047431 */ /* 0x002fe200000001ff */
[----:B------:R-:W-:Y:S01]  /*2f70*/  UPRMT UR7, UR4, 0x654, UR8 ;  /* 0x0000065404077896 */ /* 0x000fe20008000008 */
[----:B------:R-:W-:Y:S01]  /*2f80*/  IMAD.MOV.U32 R6, RZ, RZ, 0xffff ;  /* 0x0000ffffff067424 */ /* 0x000fe200078e00ff */
[----:B------:R-:W-:Y:S01]  /*2f90*/  PRMT R2, R2, 0x654, R3 ;  /* 0x0000065402027816 */ /* 0x000fe20000000003 */
[----:B------:R-:W-:Y:S02]  /*2fa0*/  IMAD.MOV.U32 R5, RZ, RZ, 0x4 ;  /* 0x00000004ff057424 */ /* 0x000fe400078e00ff */
[----:B------:R-:W-:Y:S01]  /*2fb0*/  IMAD.SHL.U32 R9, R11, 0x20, RZ ;  /* 0x000000200b097824 */ /* 0x000fe200078e00ff */
[----:B------:R-:W-:Y:S02]  /*2fc0*/  MOV R3, UR7 ;  /* 0x0000000700037c02 */ /* 0x000fe40008000f00 */
[-C--:B------:R-:W-:Y:S01]  /*2fd0*/  SHF.L.U32 R7, R6, R11.reuse, RZ ;  /* 0x0000000b06077219 */ /* 0x080fe200000006ff */
[----:B------:R1:W-:Y:S01]  /*2fe0*/  SYNCS.ARRIVE.TRANS64.RED RZ, [UR7], R5 ;  /* 0x00000005ffff79a7 */ /* 0x0003e20008000407 */
[----:B------:R-:W-:Y:S01]  /*2ff0*/  SHF.L.U32 R6, R4, R11, RZ ;  /* 0x0000000b04067219 */ /* 0x000fe200000006ff */
[----:B------:R1:W-:Y:S04]  /*3000*/  STS [UR37+0x120], R9 ;  /* 0x00012009ff007988 */ /* 0x0003e80008000825 */
[----:B------:R1:W-:Y:S04]  /*3010*/  STAS [R2.64], R11 ;  /* 0x0000000b02007dbd */ /* 0x0003e8000c0008ff */
[----:B------:R1:W-:Y:S04]  /*3020*/  ATOMS.OR RZ, [UR6+0x14], R7 ;  /* 0x00001407ffff798c */ /* 0x0003e8000b000006 */
[----:B------:R1:W-:Y:S04]  /*3030*/  ATOMS.OR RZ, [UR6+0x18], R6 ;  /* 0x00001806ffff798c */ /* 0x0003e8000b000006 */
[----:B------:R1:W-:Y:S02]  /*3040*/  ATOMS.XOR RZ, [UR6+0x10], R4 ;  /* 0x00001004ffff798c */ /* 0x0003e4000b800006 */
.L_x_58:
[----:B------:R-:W-:Y:S05]  /*3050*/  BSYNC B0 ;  /* 0x0000000000007941 */ /* 0x000fea0003800000 */
.L_x_57:
[----:B------:R-:W-:Y:S05]  /*3060*/  BRA.U UP0, `(.L_x_63) ;  /* 0x00000001006c7547 */ /* 0x000fea000b800000 */
[----:B------:R-:W-:-:S03]  /*3070*/  UMOV UR7, 0xffffffff ;  /* 0xffffffff00077882 */ /* 0x000fc60000000000 */
[----:B------:R-:W-:Y:S05]  /*3080*/  BRA.DIV UR7, `(.L_x_64) ;  /* 0x0000004e074c7947 */ /* 0x000fea000b800000 */
[----:B------:R-:W-:-:S13]  /*3090*/  ELECT P6, URZ, PT ;  /* 0x0000000000ff782f */ /* 0x000fda00038c0000 */
.L_x_140:
[----:B------:R-:W-:Y:S05]  /*30a0*/  @!P6 BRA `(.L_x_63) ;  /* 0x00000000005ce947 */ /* 0x000fea0003800000 */
[----:B-1----:R-:W1:Y:S02]  /*30b0*/  LDS R3, [UR6+0x10] ;  /* 0x00001006ff037984 */ /* 0x002e640008000800 */
[----:B-1----:R-:W-:-:S04]  /*30c0*/  SHF.L.U32 R3, R3, 0x1f, RZ ;  /* 0x0000001f03037819 */ /* 0x002fc800000006ff */
[----:B------:R-:W1:Y:S02]  /*30d0*/  SYNCS.PHASECHK.TRANS64.TRYWAIT P0, [UR6+0x8], R3 ;  /* 0x00000803ff0075a7 */ /* 0x000e640008001106 */
[----:B-1----:R-:W-:Y:S05]  /*30e0*/  @P0 BRA `(.L_x_65) ;  /* 0x0000000000080947 */ /* 0x002fea0003800000 */
[----:B------:R-:W1:Y:S02]  /*30f0*/  SYNCS.PHASECHK.TRANS64.TRYWAIT P0, [UR6+0x8], R3 ;  /* 0x00000803ff0075a7 */ /* 0x000e640008001106 */
[----:B-1----:R-:W-:Y:S05]  /*3100*/  @!P0 BRA `(.L_x_66) ;  /* 0x0000004c004c8947 */ /* 0x002fea0003800000 */
.L_x_65:
[----:B------:R-:W2:Y:S01]  /*3110*/  LDS R5, [UR37+0x120] ;  /* 0x00012025ff057984 */ /* 0x000ea20008000800 */
[----:B-1----:R-:W-:Y:S02]  /*3120*/  HFMA2 R2, -RZ, RZ, 0, 5.9604644775390625e-08 ;  /* 0x00000001ff027431 */ /* 0x002fe400000001ff */
[----:B------:R-:W-:Y:S01]  /*3130*/  IMAD.MOV.U32 R3, RZ, RZ, 0xffff ;  /* 0x0000ffffff037424 */ /* 0x000fe200078e00ff */
[----:B------:R-:W-:Y:S01]  /*3140*/  UPRMT UR7, UR4, 0x654, UR8 ;  /* 0x0000065404077896 */ /* 0x000fe20008000008 */
[----:B--2---:R-:W-:-:S03]  /*3150*/  IMAD.SHL.U32 R4, R5, 0x20, RZ ;  /* 0x0000002005047824 */ /* 0x004fc600078e00ff */
[-C--:B------:R-:W-:Y:S02]  /*3160*/  SHF.L.U32 R3, R3, R5.reuse, RZ ;  /* 0x0000000503037219 */ /* 0x080fe400000006ff */
[----:B------:R-:W-:Y:S01]  /*3170*/  SHF.L.U32 R5, R2, R5, RZ ;  /* 0x0000000502057219 */ /* 0x000fe200000006ff */
[----:B------:R2:W-:Y:S04]  /*3180*/  STS [UR37+0x120], R4 ;  /* 0x00012004ff007988 */ /* 0x0005e80008000825 */
[----:B------:R2:W-:Y:S04]  /*3190*/  ATOMS.OR RZ, [UR6+0x14], R3 ;  /* 0x00001403ffff798c */ /* 0x0005e8000b000006 */
[----:B------:R2:W-:Y:S01]  /*31a0*/  ATOMS.OR RZ, [UR6+0x18], R5 ;  /* 0x00001805ffff798c */ /* 0x0005e2000b000006 */
[----:B------:R-:W-:Y:S03]  /*31b0*/  SYNCS.ARRIVE.TRANS64.RED.A1T0 RZ, [UR7], RZ ;  /* 0x000000ffffff79a7 */ /* 0x000fe60008100407 */
[----:B------:R2:W-:Y:S01]  /*31c0*/  ATOMS.XOR RZ, [UR6+0x10], R2 ;  /* 0x00001002ffff798c */ /* 0x0005e2000b800006 */
[----:B------:R-:W-:Y:S05]  /*31d0*/  BRA `(.L_x_63) ;  /* 0x0000000000107947 */ /* 0x000fea0003800000 */
.L_x_56:
[----:B------:R-:W-:-:S05]  /*31e0*/  MOV R2, 0xffffffff ;  /* 0xffffffff00027802 */ /* 0x000fca0000000f00 */
[----:B------:R1:W-:Y:S02]  /*31f0*/  STS [UR37+0x120], R2 ;  /* 0x00012002ff007988 */ /* 0x0003e40008000825 */
[----:B-1----:R-:W-:Y:S02]  /*3200*/  MOV R2, 0x3220 ;  /* 0x0000322000027802 */ /* 0x002fe40000000f00 */
[----:B-----5:R-:W-:Y:S05]  /*3210*/  CALL.REL.NOINC `($__internal_1_$__cuda_sm10x_tcgen05_guardrail_trap_phase_invalid_during_alloc) ;  /* 0x0000005000947944 */ /* 0x020fea0003c00000 */
.L_x_63:
[----:B------:R-:W-:Y:S05]  /*3220*/  WARPSYNC.ALL ;  /* 0x0000000000007948 */ /* 0x000fea0003800000 */
[----:B------:R-:W3:Y:S01]  /*3230*/  S2UR UR8, SR_CgaCtaId ;  /* 0x00000000000879c3 */ /* 0x000ee20000008800 */
[----:B------:R-:W-:Y:S01]  /*3240*/  UMOV UR6, 0x400 ;  /* 0x0000040000067882 */ /* 0x000fe20000000000 */
[----:B------:R-:W-:-:S06]  /*3250*/  NOP ;  /* 0x0000000000007918 */ /* 0x000fcc0000000000 */
[----:B------:R-:W-:Y:S06]  /*3260*/  BAR.ARV 0x6, 0xa0 ;  /* 0x0182800000007b1d */ /* 0x000fec0000002000 */
[----:B------:R-:W-:Y:S01]  /*3270*/  LOP3.LUT R0, R0, 0xffff, RZ, 0xc0, !PT ;  /* 0x0000ffff00007812 */ /* 0x000fe200078ec0ff */
[----:B-1----:R-:W-:Y:S01]  /*3280*/  IMAD.MOV.U32 R9, RZ, RZ, 0x1 ;  /* 0x00000001ff097424 */ /* 0x002fe200078e00ff */
[----:B------:R-:W-:Y:S01]  /*3290*/  LOP3.LUT R8, R8, 0xffff, RZ, 0xc0, !PT ;  /* 0x0000ffff08087812 */ /* 0x000fe200078ec0ff */
[----:B------:R-:W-:Y:S01]  /*32a0*/  UMOV UR22, URZ ;  /* 0x000000ff00167c82 */ /* 0x000fe20008000000 */
[----:B------:R-:W-:Y:S01]  /*32b0*/  R2UR UR12, R0 ;  /* 0x00000000000c72ca */ /* 0x000fe200000e0000 */
[----:B------:R-:W-:Y:S01]  /*32c0*/  UMOV UR21, URZ ;  /* 0x000000ff00157c82 */ /* 0x000fe20008000000 */
[----:B------:R-:W-:Y:S01]  /*32d0*/  R2UR UR13, R8 ;  /* 0x00000000080d72ca */ /* 0x000fe200000e0000 */
[----:B------:R-:W-:Y:S01]  /*32e0*/  IMAD.MOV.U32 R8, RZ, RZ, RZ ;  /* 0x000000ffff087224 */ /* 0x000fe200078e00ff */
[----:B------:R-:W-:Y:S01]  /*32f0*/  UMOV UR20, URZ ;  /* 0x000000ff00147c82 */ /* 0x000fe20008000000 */
[----:B------:R-:W-:-:S02]  /*3300*/  UISETP.NE.AND UP2, UPT, UR5, URZ, UPT ;  /* 0x000000ff0500728c */ /* 0x000fc4000bf45270 */
[----:B---3--:R-:W-:Y:S01]  /*3310*/  ULEA UR8, UR8, UR6, 0x18 ;  /* 0x0000000608087291 */ /* 0x008fe2000f8ec0ff */
[----:B------:R-:W1:Y:S03]  /*3320*/  LDCU UR6, c[0x0][0x38c] ;  /* 0x00007180ff0677ac */ /* 0x000e660008000800 */
[----:B------:R-:W-:Y:S02]  /*3330*/  UIADD3 UR14, UPT, UPT, UR8, 0x4300, URZ ;  /* 0x00004300080e7890 */ /* 0x000fe4000fffe0ff */
[----:B------:R-:W-:-:S03]  /*3340*/  UIADD3 UR15, UPT, UPT, UR8, 0x8300, URZ ;  /* 0x00008300080f7890 */ /* 0x000fc6000fffe0ff */
[----:B--2---:R-:W2:Y:S01]  /*3350*/  LDS R2, [UR8+0x120] ;  /* 0x00012008ff027984 */ /* 0x004ea20008000800 */
[----:B------:R-:W-:Y:S02]  /*3360*/  USHF.R.U32.HI UR14, URZ, 0x4, UR14 ;  /* 0x00000004ff0e7899 */ /* 0x000fe4000801160e */
[----:B------:R-:W-:Y:S02]  /*3370*/  USHF.R.U32.HI UR15, URZ, 0x4, UR15 ;  /* 0x00000004ff0f7899 */ /* 0x000fe4000801160f */
[----:B------:R-:W-:Y:S02]  /*3380*/  ULOP3.LUT UR14, UR14, 0x3fff, URZ, 0xc0, !UPT ;  /* 0x00003fff0e0e7892 */ /* 0x000fe4000f8ec0ff */
[----:B------:R-:W-:Y:S02]  /*3390*/  ULOP3.LUT UR15, UR15, 0x3fff, URZ, 0xc0, !UPT ;  /* 0x00003fff0f0f7892 */ /* 0x000fe4000f8ec0ff */
[----:B------:R-:W-:Y:S02]  /*33a0*/  ULOP3.LUT UR14, UR14, 0x10000, URZ, 0xfc, !UPT ;  /* 0x000100000e0e7892 */ /* 0x000fe4000f8efcff */
[----:B-1----:R-:W-:-:S02]  /*33b0*/  UIADD3 UR6, UPT, UPT, UR6, 0x3f, URZ ;  /* 0x0000003f06067890 */ /* 0x002fc4000fffe0ff */
[----:B------:R-:W-:Y:S02]  /*33c0*/  ULOP3.LUT UR15, UR15, 0x10000, URZ, 0xfc, !UPT ;  /* 0x000100000f0f7892 */ /* 0x000fe4000f8efcff */
[----:B------:R-:W-:Y:S01]  /*33d0*/  USHF.R.S32.HI UR7, URZ, 0x1f, UR6 ;  /* 0x0000001fff077899 */ /* 0x000fe20008011406 */
[----:B------:R-:W-:Y:S01]  /*33e0*/  UMOV UR28, 0x0 ;  /* 0x00000000001c7882 */ /* 0x000fe20000000000 */
[----:B------:R-:W-:Y:S02]  /*33f0*/  UMOV UR29, 0x82004a0 ;  /* 0x082004a0001d7882 */ /* 0x000fe40000000000 */
[----:B------:R-:W-:Y:S01]  /*3400*/  ULEA.HI UR7, UR7, UR6, URZ, 0x6 ;  /* 0x0000000607077291 */ /* 0x000fe2000f8f30ff */
[----:B------:R-:W-:Y:S01]  /*3410*/  UMOV UR26, 0x0 ;  /* 0x00000000001a7882 */ /* 0x000fe20000000000 */
[----:B------:R-:W-:Y:S02]  /*3420*/  UMOV UR27, 0x82004a0 ;  /* 0x082004a0001b7882 */ /* 0x000fe40000000000 */
[----:B------:R-:W-:-:S04]  /*3430*/  USHF.R.S32.HI UR7, URZ, 0x6, UR7 ;  /* 0x00000006ff077899 */ /* 0x000fc80008011407 */
[----:B------:R-:W-:-:S04]  /*3440*/  UISETP.LT.AND UP0, UPT, UR7, 0x1, UPT ;  /* 0x000000010700788c */ /* 0x000fc8000bf01270 */
[----:B------:R-:W-:Y:S01]  /*3450*/  USEL UR23, UR7, 0x1, !UP0 ;  /* 0x0000000107177887 */ /* 0x000fe2000c000000 */
[----:B--2---:R-:W-:Y:S02]  /*3460*/  R2UR UR24, R2 ;  /* 0x00000000021872ca */ /* 0x004fe400000e0000 */
[----:B------:R-:W-:-:S13]  /*3470*/  CS2R R2, SRZ ;  /* 0x0000000000027805 */ /* 0x000fda000001ff00 */
.L_x_74:
[C---:B------:R-:W-:Y:S02]  /*3480*/  LEA R0, R8.reuse, UR8, 0x3 ;  /* 0x0000000808007c11 */ /* 0x040fe4000f8e18ff */
[----:B------:R-:W-:Y:S02]  /*3490*/  SHF.L.U32 R5, R3, 0x1f, RZ ;  /* 0x0000001f03057819 */ /* 0x000fe400000006ff */
[----:B------:R-:W-:Y:S02]  /*34a0*/  LEA R4, R8, UR8, 0x4 ;  /* 0x0000000808047c11 */ /* 0x000fe4000f8e20ff */
[----:B------:R-:W1:Y:S02]  /*34b0*/  SYNCS.PHASECHK.TRANS64.TRYWAIT P0, [R0+URZ+0x70], R5 ;  /* 0x00007005000075a7 */ /* 0x000e6400080011ff */
[----:B-1-34-:R-:W-:Y:S05]  /*34c0*/  @!P0 BRA `(.L_x_67) ;  /* 0x0000004800748947 */ /* 0x01afea0003800000 */
.L_x_141:
[----:B-1----:R-:W1:Y:S01]  /*34d0*/  LDS.128 R4, [R4+0x100] ;  /* 0x0001000004047984 */ /* 0x002e620000000c00 */
[----:B------:R-:W-:Y:S02]  /*34e0*/  VIADD R0, R0, 0x80 ;  /* 0x0000008000007836 */ /* 0x000fe40000000000 */
[----:B------:R-:W-:Y:S01]  /*34f0*/  VIADD R8, R8, 0x1 ;  /* 0x0000000108087836 */ /* 0x000fe20000000000 */
[----:B------:R-:W-:Y:S01]  /*3500*/  @!PT LDS RZ, [RZ] ;  /* 0x00000000fffff984 */ /* 0x000fe20000000800 */
[----:B------:R-:W-:Y:S01]  /*3510*/  @!PT LDS RZ, [RZ] ;  /* 0x00000000fffff984 */ /* 0x000fe20000000800 */
[----:B------:R-:W-:Y:S01]  /*3520*/  @!PT LDS RZ, [RZ] ;  /* 0x00000000fffff984 */ /* 0x000fe20000000800 */
[----:B------:R-:W-:Y:S01]  /*3530*/  @!PT LDS RZ, [RZ] ;  /* 0x00000000fffff984 */ /* 0x000fe20000000800 */
[----:B------:R2:W-:Y:S06]  /*3540*/  MEMBAR.ALL.CTA ;  /* 0x0000000000007992 */ /* 0x0005ec0000008000 */
[----:B--2---:R-:W2:Y:S01]  /*3550*/  FENCE.VIEW.ASYNC.S ;  /* 0x00000000000073c6 */ /* 0x004ea20000000000 */
[----:B------:R-:W-:-:S04]  /*3560*/  PRMT R0, RZ, 0x654, R0 ;  /* 0x00000654ff007816 */ /* 0x000fc80000000000 */
[----:B--2---:R2:W-:Y:S01]  /*3570*/  SYNCS.ARRIVE.TRANS64.RED.A1T0 RZ, [R0+URZ], RZ ;  /* 0x000000ff00ff79a7 */ /* 0x0045e200081004ff */
[----:B-1----:R-:W-:Y:S01]  /*3580*/  LOP3.LUT P1, RZ, R6, 0x1, RZ, 0xc0, !PT ;  /* 0x0000000106ff7812 */ /* 0x002fe2000782c0ff */
[----:B--2---:R-:W-:-:S12]  /*3590*/  BRA.U UP2, `(.L_x_68) ;  /* 0x0000000102e07547 */ /* 0x004fd8000b800000 */
[----:B------:R-:W1:Y:S01]  /*35a0*/  LDCU UR6, c[0x0][0x38c] ;  /* 0x00007180ff0677ac */ /* 0x000e620008000800 */
[----:B------:R-:W-:Y:S02]  /*35b0*/  PLOP3.LUT P2, PT, PT, PT, PT, 0x80, 0x8 ;  /* 0x000000000008781c */ /* 0x000fe40003f4f070 */
[----:B------:R-:W-:Y:S01]  /*35c0*/  SHF.L.U32 R5, R9, 0x1f, RZ ;  /* 0x0000001f09057819 */ /* 0x000fe200000006ff */
[----:B------:R-:W-:Y:S02]  /*35d0*/  ULEA UR10, UR22, UR8, 0x3 ;  /* 0x00000008160a7291 */ /* 0x000fe4000f8e18ff */
[----:B------:R-:W-:Y:S02]  /*35e0*/  ULEA UR11, UR22, UR24, 0x6 ;  /* 0x00000018160b7291 */ /* 0x000fe4000f8e30ff */
[----:B-1----:R-:W-:-:S06]  /*35f0*/  UISETP.GE.AND UP0, UPT, UR6, 0x1, UPT ;  /* 0x000000010600788c */ /* 0x002fcc000bf06270 */
[----:B------:R-:W-:-:S05]  /*3600*/  PLOP3.LUT P0, PT, PT, PT, UP0, 0x80, 0x8 ;  /* 0x000000000008781c */ /* 0x000fca0003f0f008 */
[----:B------:R-:W-:-:S08]  /*3610*/  @UP0 ULEA UR6, UR21, UR8, 0x3 ;  /* 0x0000000815060291 */ /* 0x000fd0000f8e18ff */
[----:B------:R-:W-:-:S04]  /*3620*/  @P0 SHF.L.U32 R0, R2, 0x1f, RZ ;  /* 0x0000001f02000819 */ /* 0x000fc800000006ff */
[----:B------:R1:W2:Y:S01]  /*3630*/  @P0 SYNCS.PHASECHK.TRANS64.TRYWAIT P2, [UR6], R0 ;  /* 0x00000000ff0005a7 */ /* 0x0002a20008041106 */
[----:B------:R-:W3:Y:S02]  /*3640*/  SYNCS.PHASECHK.TRANS64.TRYWAIT P0, [UR10+0xb0], R5 ;  /* 0x0000b005ff0075a7 */ /* 0x000ee4000800110a */
[----:B-123--:R-:W-:Y:S05]  /*3650*/  @!P0 BRA `(.L_x_69) ;  /* 0x0000004800248947 */ /* 0x00efea0003800000 */
.L_x_143:
[----:B------:R-:W-:Y:S01]  /*3660*/  UMOV UR19, UR20 ;  /* 0x0000001400137c82 */ /* 0x000fe20008000000 */
[----:B------:R-:W-:Y:S05]  /*3670*/  BRA.U !UP0, `(.L_x_70) ;  /* 0x0000000108987547 */ /* 0x000fea000b800000 */
[----:B------:R-:W-:Y:S02]  /*3680*/  UIADD3 UR19, UPT, UPT, UR23, UR20, URZ ;  /* 0x0000001417137290 */ /* 0x000fe4000fffe0ff */
[----:B------:R-:W-:Y:S01]  /*3690*/  UPLOP3.LUT UP3, UPT, UPT, UPT, UPT, 0x40, 0x4 ;  /* 0x000000000004789c */ /* 0x000fe20003f6e870 */
[----:B------:R-:W-:Y:S01]  /*36a0*/  UMOV UR18, UR7 ;  /* 0x0000000700127c82 */ /* 0x000fe20008000000 */
[----:B------:R-:W-:-:S09]  /*36b0*/  UMOV UR17, UR21 ;  /* 0x0000001500117c82 */ /* 0x000fd20008000000 */
.L_x_73:
[----:B--2---:R-:W-:Y:S01]  /*36c0*/  ULEA UR9, UR17, UR8, 0x3 ;  /* 0x0000000811097291 */ /* 0x004fe2000f8e18ff */
[----:B---3--:R-:W-:Y:S11]  /*36d0*/  @P2 BRA `(.L_x_71) ;  /* 0x00000000000c2947 */ /* 0x008ff60003800000 */
[----:B-1----:R-:W-:Y:S04]  /*36e0*/  SHF.L.U32 R5, R2, 0x1f, RZ ;  /* 0x0000001f02057819 */ /* 0x002fe800000006ff */
[----:B------:R-:W1:Y:S02]  /*36f0*/  SYNCS.PHASECHK.TRANS64.TRYWAIT P0, [UR9], R5 ;  /* 0x00000005ff0075a7 */ /* 0x000e640008001109 */
[----:B-1----:R-:W-:Y:S05]  /*3700*/  @!P0 BRA `(.L_x_72) ;  /* 0x0000004800108947 */ /* 0x002fea0003800000 */
.L_x_71:
[----:B------:R-:W-:Y:S01]  /*3710*/  UISETP.NE.AND UP0, UPT, UR18, 0x1, UPT ;  /* 0x000000011200788c */ /* 0x000fe2000bf05270 */
[----:B------:R-:W-:Y:S01]  /*3720*/  PLOP3.LUT P2, PT, PT, PT, PT, 0x80, 0x8 ;  /* 0x000000000008781c */ /* 0x000fe20003f4f070 */
[----:B------:R-:W-:Y:S02]  /*3730*/  UIADD3 UR21, UPT, UPT, UR17, 0x1, URZ ;  /* 0x0000000111157890 */ /* 0x000fe4000fffe0ff */
[----:B------:R-:W-:Y:S02]  /*3740*/  ULEA UR30, UR17, UR15, 0x8 ;  /* 0x0000000f111e7291 */ /* 0x000fe4000f8e40ff */
[----:B------:R-:W-:Y:S01]  /*3750*/  UISETP.NE.AND UP1, UPT, UR21, 0x4, UPT ;  /* 0x000000041500788c */ /* 0x000fe2000bf25270 */
[----:B------:R-:W-:Y:S01]  /*3760*/  PLOP3.LUT P0, PT, PT, PT, UP0, 0x80, 0x8 ;  /* 0x000000000008781c */ /* 0x000fe20003f0f008 */
[----:B------:R-:W-:Y:S02]  /*3770*/  ULEA UR32, UR17, UR14, 0x8 ;  /* 0x0000000e11207291 */ /* 0x000fe4000f8e40ff */
[----:B------:R-:W-:Y:S02]  /*3780*/  USEL UR16, URZ, 0x1, UP1 ;  /* 0x00000001ff107887 */ /* 0x000fe40008800000 */
[----:B------:R-:W-:Y:S02]  /*3790*/  USEL UR21, UR21, URZ, UP1 ;  /* 0x000000ff15157287 */ /* 0x000fe40008800000 */
[----:B------:R-:W-:Y:S02]  /*37a0*/  UIADD3 UR36, UPT, UPT, UR30, 0x2, URZ ;  /* 0x000000021e247890 */ /* 0x000fe4000fffe0ff */
[----:B------:R-:W-:Y:S01]  /*37b0*/  @UP0 ULEA UR6, UR21, UR8, 0x3 ;  /* 0x0000000815060291 */ /* 0x000fe2000f8e18ff */
[----:B------:R-:W-:Y:S01]  /*37c0*/  LOP3.LUT R2, R2, UR16, RZ, 0x3c, !PT ;  /* 0x0000001002027c12 */ /* 0x000fe2000f8e3cff */
[----:B------:R-:W-:Y:S02]  /*37d0*/  UIADD3 UR34, UPT, UPT, UR32, 0x2, URZ ;  /* 0x0000000220227890 */ /* 0x000fe4000fffe0ff */
[----:B------:R-:W-:Y:S01]  /*37e0*/  UIADD3 UR9, UPT, UPT, UR9, 0x20, URZ ;  /* 0x0000002009097890 */ /* 0x000fe2000fffe0ff */
[----:B-1----:R-:W-:Y:S01]  /*37f0*/  @P0 SHF.L.U32 R0, R2, 0x1f, RZ ;  /* 0x0000001f02000819 */ /* 0x002fe200000006ff */
[----:B------:R-:W-:Y:S01]  /*3800*/  UMOV UR31, 0x80004020 ;  /* 0x80004020001f7882 */ /* 0x000fe20000000000 */
[----:B------:R-:W-:Y:S01]  /*3810*/  UMOV UR33, 0x80004020 ;  /* 0x8000402000217882 */ /* 0x000fe20000000000 */
[----:B------:R-:W-:Y:S01]  /*3820*/  UMOV UR37, 0x80004020 ;  /* 0x8000402000257882 */ /* 0x000fe20000000000 */
[----:B------:R2:W3:Y:S01]  /*3830*/  @P0 SYNCS.PHASECHK.TRANS64.TRYWAIT P2, [UR6], R0 ;  /* 0x00000000ff0005a7 */ /* 0x0004e20008041106 */
[----:B------:R-:W-:Y:S01]  /*3840*/  UIADD3 UR20, UPT, UPT, UR20, 0x1, URZ ;  /* 0x0000000114147890 */ /* 0x000fe2000fffe0ff */
[----:B------:R2:W-:Y:S01]  /*3850*/  UTCIMMA.2CTA gdesc[UR32], gdesc[UR30], tmem[UR11], tmem[UR28], idesc[UR29], UP3 ;  /* 0x00ff1c1e200075ea */ /* 0x0005e20009a0010b */
[----:B------:R-:W-:Y:S02]  /*3860*/  UIADD3 UR18, UPT, UPT, UR18, -0x1, URZ ;  /* 0xffffffff12127890 */ /* 0x000fe4000fffe0ff */
[----:B------:R-:W-:Y:S02]  /*3870*/  UISETP.NE.AND UP0, UPT, UR20, UR19, UPT ;  /* 0x000000131400728c */ /* 0x000fe4000bf05270 */
[----:B------:R-:W-:Y:S01]  /*3880*/  UPLOP3.LUT UP3, UPT, UPT, UPT, UPT, 0x80, 0x8 ;  /* 0x000000000008789c */ /* 0x000fe20003f6f070 */
[----:B------:R-:W-:Y:S01]  /*3890*/  UMOV UR35, 0x80004020 ;  /* 0x8000402000237882 */ /* 0x000fe20000000000 */
[----:B------:R-:W-:Y:S01]  /*38a0*/  UMOV UR17, UR21 ;  /* 0x0000001500117c82 */ /* 0x000fe20008000000 */
[----:B------:R2:W-:Y:S01]  /*38b0*/  UTCIMMA.2CTA gdesc[UR34], gdesc[UR36], tmem[UR11], tmem[UR26], idesc[UR27], UPT ;  /* 0x00ff1a24220075ea */ /* 0x0005e2000ba0010b */
[----:B------:R2:W-:Y:S03]  /*38c0*/  UTCBAR.2CTA.MULTICAST [UR9], URZ, UR13 ;  /* 0x000000ff090073e9 */ /* 0x0005e6000820080d */
[----:B------:R-:W-:Y:S05]  /*38d0*/  BRA.U UP0, `(.L_x_73) ;  /* 0xfffffffd00787547 */ /* 0x000fea000b83ffff */
.L_x_70:
[----:B------:R-:W-:Y:S01]  /*38e0*/  UIADD3 UR10, UPT, UPT, UR10, 0x90, URZ ;  /* 0x000000900a0a7890 */ /* 0x000fe2000fffe0ff */
[----:B------:R-:W-:-:S08]  /*38f0*/  UMOV UR20, UR19 ;  /* 0x0000001300147c82 */ /* 0x000fd00008000000 */
[----:B------:R4:W-:Y:S01]  /*3900*/  UTCBAR.2CTA.MULTICAST [UR10], URZ, UR12 ;  /* 0x000000ff0a0073e9 */ /* 0x0009e2000820080c */
[----:B------:R-:W-:Y:S02]  /*3910*/  NOP ;  /* 0x0000000000007918 */ /* 0x000fe40000000000 */
.L_x_68:
[----:B------:R-:W-:Y:S01]  /*3920*/  UIADD3 UR22, UPT, UPT, UR22, 0x1, URZ ;  /* 0x0000000116167890 */ /* 0x000fe2000fffe0ff */
[----:B------:R-:W-:-:S03]  /*3930*/  ISETP.NE.AND P0, PT, R8, 0x2, PT ;  /* 0x000000020800780c */ /* 0x000fc60003f05270 */
[----:B------:R-:W-:Y:S01]  /*3940*/  UISETP.NE.AND UP0, UPT, UR22, 0x4, UPT ;  /* 0x000000041600788c */ /* 0x000fe2000bf05270 */
[----:B-12---:R-:W-:Y:S02]  /*3950*/  SEL R0, RZ, 0x1, P0 ;  /* 0x00000001ff007807 */ /* 0x006fe40000000000 */
[----:B------:R-:W-:Y:S01]  /*3960*/  SEL R8, R8, RZ, P0 ;  /* 0x000000ff08087207 */ /* 0x000fe20000000000 */
[----:B------:R-:W-:Y:S01]  /*3970*/  USEL UR6, URZ, 0x1, UP0 ;  /* 0x00000001ff067887 */ /* 0x000fe20008000000 */
[----:B------:R-:W-:Y:S01]  /*3980*/  LOP3.LUT R3, R3, R0, RZ, 0x3c, !PT ;  /* 0x0000000003037212 */ /* 0x000fe200078e3cff */
[----:B------:R-:W-:-:S04]  /*3990*/  USEL UR22, UR22, URZ, UP0 ;  /* 0x000000ff16167287 */ /* 0x000fc80008000000 */
[----:B------:R-:W-:Y:S01]  /*39a0*/  LOP3.LUT R9, R9, UR6, RZ, 0x3c, !PT ;  /* 0x0000000609097c12 */ /* 0x000fe2000f8e3cff */
[----:B------:R-:W-:Y:S07]  /*39b0*/  @P1 BRA `(.L_x_74) ;  /* 0xfffffff800b01947 */ /* 0x000fee000383ffff */
[----:B------:R-:W1:Y:S01]  /*39c0*/  S2UR UR6, SR_CgaCtaId ;  /* 0x00000000000679c3 */ /* 0x000e620000008800 */
[----:B------:R-:W-:Y:S01]  /*39d0*/  ELECT P0, URZ, PT ;  /* 0x0000000000ff782f */ /* 0x000fe20003800000 */
[----:B------:R-:W-:Y:S01]  /*39e0*/  HFMA2 R0, -RZ, RZ, 0, 5.9604644775390625e-08 ;  /* 0x00000001ff007431 */ /* 0x000fe200000001ff */
[----:B------:R-:W-:-:S05]  /*39f0*/  UMOV UR7, 0x40 ;  /* 0x0000004000077882 */ /* 0x000fca0000000000 */
[----:B------:R-:W-:Y:S01]  /*3a00*/  UVIRTCOUNT.DEALLOC.SMPOOL 0x80 ;  /* 0x000000800000784c */ /* 0x000fe20000000000 */
[----:B------:R-:W-:Y:S02]  /*3a10*/  UISETP.NE.AND UP0, UPT, UR5, URZ, UPT ;  /* 0x000000ff0500728c */ /* 0x000fe4000bf05270 */
[----:B-1----:R-:W-:-:S09]  /*3a20*/  ULEA UR6, UR6, UR7, 0x18 ;  /* 0x0000000706067291 */ /* 0x002fd2000f8ec0ff */
[----:B------:R1:W-:Y:S01]  /*3a30*/  @P0 STS.U8 [UR6+0x1c], R0 ;  /* 0x00001c00ff000988 */ /* 0x0003e20008000006 */
[----:B------:R-:W-:Y:S05]  /*3a40*/  BRA.U UP0, `(.L_x_75) ;  /* 0x0000000100a07547 */ /* 0x000fea000b800000 */
[----:B------:R-:W-:Y:S01]  /*3a50*/  UIADD3 UR5, UPT, UPT, UR8, 0xb0, URZ ;  /* 0x000000b008057890 */ /* 0x000fe2000fffe0ff */
[----:B------:R-:W-:-:S03]  /*3a60*/  SHF.L.U32 R3, R9, 0x1f, RZ ;  /* 0x0000001f09037819 */ /* 0x000fc600000006ff */
[----:B------:R-:W-:-:S09]  /*3a70*/  ULEA UR7, UR22, UR5, 0x3 ;  /* 0x0000000516077291 */ /* 0x000fd2000f8e18ff */
[----:B------:R-:W2:Y:S02]  /*3a80*/  SYNCS.PHASECHK.TRANS64.TRYWAIT P0, [UR7], R3 ;  /* 0x00000003ff0075a7 */ /* 0x000ea40008001107 */
[----:B--2---:R-:W-:Y:S05]  /*3a90*/  @!P0 BRA `(.L_x_76) ;  /* 0x0000004400448947 */ /* 0x004fea0003800000 */
.L_x_146:
[----:B------:R-:W-:-:S04]  /*3aa0*/  UIADD3 UR9, UPT, UPT, UR22, 0x1, URZ ;  /* 0x0000000116097890 */ /* 0x000fc8000fffe0ff */
[----:B------:R-:W-:-:S04]  /*3ab0*/  UISETP.NE.AND UP1, UPT, UR9, 0x4, UPT ;  /* 0x000000040900788c */ /* 0x000fc8000bf25270 */
[----:B----4-:R-:W-:Y:S02]  /*3ac0*/  USEL UR10, URZ, 0x1, UP1 ;  /* 0x00000001ff0a7887 */ /* 0x010fe40008800000 */
[----:B------:R-:W-:-:S04]  /*3ad0*/  USEL UR9, UR9, URZ, UP1 ;  /* 0x000000ff09097287 */ /* 0x000fc80008800000 */
[----:B------:R-:W-:Y:S01]  /*3ae0*/  ULEA UR7, UR9, UR5, 0x3 ;  /* 0x0000000509077291 */ /* 0x000fe2000f8e18ff */
[----:B------:R-:W-:-:S04]  /*3af0*/  LOP3.LUT R2, R9, UR10, RZ, 0x3c, !PT ;  /* 0x0000000a09027c12 */ /* 0x000fc8000f8e3cff */
[----:B-1----:R-:W-:-:S04]  /*3b00*/  SHF.L.U32 R3, R2, 0x1f, RZ ;  /* 0x0000001f02037819 */ /* 0x002fc800000006ff */
[----:B------:R-:W1:Y:S02]  /*3b10*/  SYNCS.PHASECHK.TRANS64.TRYWAIT P0, [UR7], R3 ;  /* 0x00000003ff0075a7 */ /* 0x000e640008001107 */
[----:B-1----:R-:W-:Y:S05]  /*3b20*/  @!P0 BRA `(.L_x_77) ;  /* 0x0000004400388947 */ /* 0x002fea0003800000 */
.L_x_148:
        /* <DEDUP_REMOVED lines=9> */
.L_x_150:
[----:B------:R-:W-:-:S04]  /*3bc0*/  UIADD3 UR9, UPT, UPT, UR9, 0x1, URZ ;  /* 0x0000000109097890 */ /* 0x000fc8000fffe0ff */
[----:B------:R-:W-:-:S04]  /*3bd0*/  UISETP.NE.AND UP1, UPT, UR9, 0x4, UPT ;  /* 0x000000040900788c */ /* 0x000fc8000bf25270 */
[----:B------:R-:W-:Y:S02]  /*3be0*/  USEL UR7, URZ, 0x1, UP1 ;  /* 0x00000001ff077887 */ /* 0x000fe40008800000 */
[----:B------:R-:W-:-:S04]  /*3bf0*/  USEL UR9, UR9, URZ, UP1 ;  /* 0x000000ff09097287 */ /* 0x000fc80008800000 */
[----:B------:R-:W-:Y:S01]  /*3c00*/  ULEA UR9, UR9, UR5, 0x3 ;  /* 0x0000000509097291 */ /* 0x000fe2000f8e18ff */
[----:B-1----:R-:W-:-:S04]  /*3c10*/  LOP3.LUT R3, R2, UR7, RZ, 0x3c, !PT ;  /* 0x0000000702037c12 */ /* 0x002fc8000f8e3cff */
[----:B------:R-:W-:Y:S01]  /*3c20*/  SHF.L.U32 R3, R3, 0x1f, RZ ;  /* 0x0000001f03037819 */ /* 0x000fe200000006ff */
[----:B------:R-:W-:-:S04]  /*3c30*/  IMAD.U32 R0, RZ, RZ, UR9 ;  /* 0x00000009ff007e24 */ /* 0x000fc8000f8e00ff */
[----:B------:R1:W2:Y:S03]  /*3c40*/  SYNCS.PHASECHK.TRANS64.TRYWAIT P0, [R0+URZ], R3 ;  /* 0x00000003000075a7 */ /* 0x0002a600080011ff */
[----:B--2---:R-:W-:Y:S05]  /*3c50*/  @!P0 NANOSLEEP.SYNCS 0x989680 ;  /* 0x009896800000895d */ /* 0x004fea0003900000 */
[----:B------:R-:W2:Y:S02]  /*3c60*/  @!P0 SYNCS.PHASECHK.TRANS64 P0, [R0+URZ], R3 ;  /* 0x00000003000085a7 */ /* 0x000ea400080010ff */
[----:B--2---:R-:W-:Y:S05]  /*3c70*/  @P0 BRA `(.L_x_79) ;  /* 0x0000000000200947 */ /* 0x004fea0003800000 */
.L_x_80:
[----:B--2---:R2:W4:Y:S02]  /*3c80*/  SYNCS.PHASECHK.TRANS64.TRYWAIT P0, [R0+URZ], R3 ;  /* 0x00000003000075a7 */ /* 0x00452400080011ff */
[----:B----4-:R-:W-:Y:S05]  /*3c90*/  @!P0 NANOSLEEP.SYNCS 0x989680 ;  /* 0x009896800000895d */ /* 0x010fea0003900000 */
[----:B------:R-:W4:Y:S02]  /*3ca0*/  @!P0 SYNCS.PHASECHK.TRANS64 P0, [R0+URZ], R3 ;  /* 0x00000003000085a7 */ /* 0x000f2400080010ff */
[----:B----4-:R-:W-:Y:S05]  /*3cb0*/  @!P0 BRA `(.L_x_80) ;  /* 0xfffffffc00f08947 */ /* 0x010fea000383ffff */
[----:B------:R-:W-:Y:S05]  /*3cc0*/  BRA `(.L_x_79) ;  /* 0x00000000000c7947 */ /* 0x000fea0003800000 */
.L_x_75:
[----:B------:R-:W-:-:S04]  /*3cd0*/  UIADD3 UR5, UPT, UPT, UR8, 0xf0, URZ ;  /* 0x000000f008057890 */ /* 0x000fc8000fffe0ff */
[----:B------:R-:W-:-:S09]  /*3ce0*/  UPRMT UR5, UR4, 0x654, UR5 ;  /* 0x0000065404057896 */ /* 0x000fd20008000005 */
[----:B------:R-:W-:Y:S03]  /*3cf0*/  SYNCS.ARRIVE.TRANS64.RED.A1T0 RZ, [UR5], RZ ;  /* 0x000000ffffff79a7 */ /* 0x000fe60008100405 */
.L_x_79:
[----:B-12---:R-:W-:Y:S01]  /*3d00*/  SHF.L.U32 R3, RZ, 0x1f, RZ ;  /* 0x0000001fff037819 */ /* 0x006fe200000006ff */
[----:B------:R-:W-:Y:S01]  /*3d10*/  UIADD3 UR5, UPT, UPT, UR8, 0xf0, URZ ;  /* 0x000000f008057890 */ /* 0x000fe2000fffe0ff */
[----:B------:R-:W-:Y:S02]  /*3d20*/  PLOP3.LUT P0, PT, PT, PT, UP0, 0x80, 0x8 ;  /* 0x000000000008781c */ /* 0x000fe40003f0f008 */
[----:B------:R-:W1:Y:S02]  /*3d30*/  SYNCS.PHASECHK.TRANS64.TRYWAIT P1, [UR8+0xf0], R3 ;  /* 0x0000f003ff0075a7 */ /* 0x000e640008021108 */
[----:B-1----:R-:W-:Y:S09]  /*3d40*/  @!P1 BRA `(.L_x_81) ;  /* 0x0000004000e09947 */ /* 0x002ff20003800000 */
.L_x_152:
[----:B------:R-:W-:Y:S01]  /*3d50*/  @!UP0 UPRMT UR5, UR4, 0x654, UR5 ;  /* 0x0000065404058896 */ /* 0x000fe20008000005 */
[----:B------:R-:W-:Y:S02]  /*3d60*/  UMOV UR8, 0xffff ;  /* 0x0000ffff00087882 */ /* 0x000fe40000000000 */
[----:B------:R-:W-:-:S06]  /*3d70*/  UMOV UR4, 0x1 ;  /* 0x0000000100047882 */ /* 0x000fcc0000000000 */
[----:B------:R-:W-:Y:S01]  /*3d80*/  @!P0 SYNCS.ARRIVE.TRANS64.RED.A1T0 RZ, [UR5], RZ ;  /* 0x000000ffffff89a7 */ /* 0x000fe20008100405 */
[----:B------:R-:W-:Y:S01]  /*3d90*/  NOP ;  /* 0x0000000000007918 */ /* 0x000fe20000000000 */
[----:B-1----:R-:W1:Y:S01]  /*3da0*/  LDS R0, [UR6+0x14] ;  /* 0x00001406ff007984 */ /* 0x002e620008000800 */
[----:B------:R-:W-:-:S04]  /*3db0*/  ULOP3.LUT UR5, UR24, 0xffff, URZ, 0xc0, !UPT ;  /* 0x0000ffff18057892 */ /* 0x000fc8000f8ec0ff */
[----:B------:R-:W-:-:S04]  /*3dc0*/  USHF.R.U32.HI UR5, URZ, 0x5, UR5 ;  /* 0x00000005ff057899 */ /* 0x000fc80008011605 */
[----:B------:R-:W-:Y:S02]  /*3dd0*/  USHF.L.U32 UR8, UR8, UR5, URZ ;  /* 0x0000000508087299 */ /* 0x000fe400080006ff */
[----:B------:R-:W-:-:S04]  /*3de0*/  USHF.L.U32 UR4, UR4, UR5, URZ ;  /* 0x0000000504047299 */ /* 0x000fc800080006ff */
[----:B-1----:R-:W-:-:S04]  /*3df0*/  LOP3.LUT R0, R0, UR8, RZ, 0xc0, !PT ;  /* 0x0000000800007c12 */ /* 0x002fc8000f8ec0ff */
[----:B------:R-:W-:-:S13]  /*3e00*/  ISETP.NE.AND P0, PT, R0, UR8, PT ;  /* 0x0000000800007c0c */ /* 0x000fda000bf05270 */
[----:B------:R-:W-:Y:S05]  /*3e10*/  @P0 BRA `(.L_x_82) ;  /* 0x0000000000580947 */ /* 0x000fea0003800000 */
[----:B------:R-:W1:Y:S02]  /*3e20*/  LDS R0, [UR6+0x18] ;  /* 0x00001806ff007984 */ /* 0x000e640008000800 */
[----:B-1----:R-:W-:-:S04]  /*3e30*/  LOP3.LUT R0, R0, UR4, RZ, 0xc0, !PT ;  /* 0x0000000400007c12 */ /* 0x002fc8000f8ec0ff */
[----:B------:R-:W-:-:S13]  /*3e40*/  ISETP.NE.AND P0, PT, R0, UR4, PT ;  /* 0x0000000400007c0c */ /* 0x000fda000bf05270 */
[----:B------:R-:W-:Y:S05]  /*3e50*/  @P0 BRA `(.L_x_83) ;  /* 0x00000000003c0947 */ /* 0x000fea0003800000 */
[----:B------:R-:W1:Y:S01]  /*3e60*/  S2R R2, SR_LANEID ;  /* 0x0000000000027919 */ /* 0x000e620000000000 */
[----:B------:R-:W-:Y:S01]  /*3e70*/  ULOP3.LUT UR8, URZ, UR8, URZ, 0x33, !UPT ;  /* 0x00000008ff087292 */ /* 0x000fe2000f8e33ff */
[----:B------:R-:W-:Y:S01]  /*3e80*/  LOP3.LUT R4, RZ, UR4, RZ, 0x33, !PT ;  /* 0x00000004ff047c12 */ /* 0x000fe2000f8e33ff */
[----:B------:R-:W-:Y:S02]  /*3e90*/  VOTEU.ANY UR7, UPT, PT ;  /* 0x0000000000077886 */ /* 0x000fe400038e0100 */
[----:B------:R-:W-:Y:S01]  /*3ea0*/  UFLO.U32 UR7, UR7 ;  /* 0x00000007000772bd */ /* 0x000fe200080e0000 */
[----:B------:R-:W2:Y:S01]  /*3eb0*/  REDUX UR4, R4 ;  /* 0x00000000040473c4 */ /* 0x000ea20000000000 */
[----:B------:R-:W-:-:S06]  /*3ec0*/  IMAD.U32 R0, RZ, RZ, UR8 ;  /* 0x00000008ff007e24 */ /* 0x000fcc000f8e00ff */
[----:B------:R1:W-:Y:S01]  /*3ed0*/  UTCATOMSWS.AND URZ, UR8 ;  /* 0x0000000800ff79e3 */ /* 0x0003e20008000000 */
[----:B------:R-:W3:Y:S01]  /*3ee0*/  REDUX UR5, R0 ;  /* 0x00000000000573c4 */ /* 0x000ee20000000000 */
[----:B-1----:R-:W-:Y:S01]  /*3ef0*/  ISETP.EQ.U32.AND P0, PT, R2, UR7, PT ;  /* 0x0000000702007c0c */ /* 0x002fe2000bf02070 */
[----:B--2---:R-:W-:Y:S01]  /*3f00*/  IMAD.U32 R2, RZ, RZ, UR4 ;  /* 0x00000004ff027e24 */ /* 0x004fe2000f8e00ff */
[----:B---3--:R-:W-:-:S11]  /*3f10*/  MOV R3, UR5 ;  /* 0x0000000500037c02 */ /* 0x008fd60008000f00 */
[----:B------:R1:W-:Y:S04]  /*3f20*/  @P0 ATOMS.AND RZ, [UR6+0x14], R3 ;  /* 0x00001403ffff098c */ /* 0x0003e8000a800006 */
[----:B------:R1:W-:Y:S01]  /*3f30*/  @P0 ATOMS.AND RZ, [UR6+0x18], R2 ;  /* 0x00001802ffff098c */ /* 0x0003e2000a800006 */
[----:B------:R-:W-:Y:S05]  /*3f40*/  BRA `(.L_x_84) ;  /* 0x0000000000147947 */ /* 0x000fea0003800000 */
.L_x_83:
[----:B------:R-:W-:Y:S02]  /*3f50*/  MOV R2, 0x3f70 ;  /* 0x00003f7000027802 */ /* 0x000fe40000000f00 */
[----:B---345:R-:W-:Y:S05]  /*3f60*/  CALL.REL.NOINC `($__internal_0_$__cuda_sm10x_tcgen05_guardrail_trap_col_being_dealloced_not_returned_by_alloc) ;  /* 0x0000004400347944 */ /* 0x038fea0003c00000 */
[----:B------:R-:W-:Y:S05]  /*3f70*/  BRA `(.L_x_84) ;  /* 0x0000000000087947 */ /* 0x000fea0003800000 */
.L_x_82:
[----:B------:R-:W-:Y:S02]  /*3f80*/  MOV R2, 0x3fa0 ;  /* 0x00003fa000027802 */ /* 0x000fe40000000f00 */
[----:B---345:R-:W-:Y:S05]  /*3f90*/  CALL.REL.NOINC `($__internal_2_$__cuda_sm10x_tcgen05_guardrail_trap_unallocated_columns_being_dealloced) ;  /* 0x0000004400407944 */ /* 0x038fea0003c00000 */
.L_x_84:
[----:B------:R-:W-:Y:S01]  /*3fa0*/  NOP ;  /* 0x0000000000007918 */ /* 0x000fe20000000000 */
[----:B----4-:R-:W-:Y:S05]  /*3fb0*/  EXIT ;  /* 0x000000000000794d */ /* 0x010fea0003800000 */
.L_x_55:
[----:B------:R-:W-:-:S09]  /*3fc0*/  UISETP.NE.OR UP5, UPT, UR10, 0x3, !UP5 ;  /* 0x000000030a00788c */ /* 0x000fd2000efa5670 */
[----:B------:R-:W-:Y:S05]  /*3fd0*/  BRA.U UP5, `(.L_x_85) ;  /* 0x0000000d05707547 */ /* 0x000fea000b800000 */
[----:B------:R-:W1:Y:S01]  /*3fe0*/  LDC R0, c[0x0][0xb30] ;  /* 0x0002cc00ff007b82 */ /* 0x000e620000000800 */
[----:B------:R-:W2:Y:S01]  /*3ff0*/  LDCU.64 UR8, c[0x0][0x888] ;  /* 0x00011100ff0877ac */ /* 0x000ea20008000a00 */
[----:B------:R-:W-:Y:S02]  /*4000*/  HFMA2 R29, -RZ, RZ, 0, 0 ;  /* 0x00000000ff1d7431 */ /* 0x000fe400000001ff */
[----:B------:R-:W-:Y:S01]  /*4010*/  IMAD.MOV.U32 R31, RZ, RZ, 0x1 ;  /* 0x00000001ff1f7424 */ /* 0x000fe200078e00ff */
[----:B------:R-:W-:Y:S01]  /*4020*/  MOV R23, 0x1000 ;  /* 0x0000100000177802 */ /* 0x000fe20000000f00 */
[----:B------:R-:W3:Y:S01]  /*4030*/  LDCU.64 UR4, c[0x0][0x890] ;  /* 0x00011200ff0477ac */ /* 0x000ee20008000a00 */
[----:B------:R-:W-:Y:S01]  /*4040*/  IMAD.MOV.U32 R30, RZ, RZ, RZ ;  /* 0x000000ffff1e7224 */ /* 0x000fe200078e00ff */
[----:B------:R-:W4:Y:S01]  /*4050*/  LDC R19, c[0x0][0x370] ;  /* 0x0000dc00ff137b82 */ /* 0x000f220000000800 */
[----:B------:R-:W-:Y:S01]  /*4060*/  UMOV UR7, 0x400 ;  /* 0x0000040000077882 */ /* 0x000fe20000000000 */
[----:B------:R-:W-:-:S02]  /*4070*/  UPLOP3.LUT UP1, UPT, UPT, UPT, UPT, 0x40, 0x4 ;  /* 0x000000000004789c */ /* 0x000fc40003f2e870 */
[----:B------:R-:W-:-:S04]  /*4080*/  ULEA UR7, UR37, UR7, 0x18 ;  /* 0x0000000725077291 */ /* 0x000fc8000f8ec0ff */
[----:B------:R-:W4:Y:S01]  /*4090*/  LDC R2, c[0x0][0xb0c] ;  /* 0x0002c300ff027b82 */ /* 0x000f220000000800 */
[----:B------:R-:W-:Y:S02]  /*40a0*/  UIADD3 UR13, UPT, UPT, UR7, 0x48, URZ ;  /* 0x00000048070d7890 */ /* 0x000fe4000fffe0ff */
[----:B--2---:R-:W-:Y:S02]  /*40b0*/  UISETP.NE.U32.AND UP3, UPT, UR8, URZ, UPT ;  /* 0x000000ff0800728c */ /* 0x004fe4000bf65070 */
[----:B------:R-:W-:Y:S02]  /*40c0*/  UIADD3 UR25, UPT, UPT, UR7, 0x40, URZ ;  /* 0x0000004007197890 */ /* 0x000fe4000fffe0ff */
[----:B---3--:R-:W-:Y:S01]  /*40d0*/  UISETP.NE.U32.AND UP4, UPT, UR4, URZ, UPT ;  /* 0x000000ff0400728c */ /* 0x008fe2000bf85070 */
[----:B------:R-:W2:Y:S01]  /*40e0*/  LDC R18, c[0x0][0xb20] ;  /* 0x0002c800ff127b82 */ /* 0x000ea20000000800 */
[----:B-1----:R-:W-:Y:S01]  /*40f0*/  ISETP.NE.AND P1, PT, R0, 0x1, PT ;  /* 0x000000010000780c */ /* 0x002fe20003f25270 */
[----:B------:R-:W-:-:S02]  /*4100*/  UISETP.NE.AND.EX UP3, UPT, UR9, URZ, UPT, UP3 ;  /* 0x000000ff0900728c */ /* 0x000fc4000bf65330 */
[----:B------:R-:W-:Y:S02]  /*4110*/  UPRMT UR13, UR37, 0x654, UR13 ;  /* 0x00000654250d7896 */ /* 0x000fe4000800000d */
[----:B------:R-:W-:Y:S02]  /*4120*/  UISETP.NE.AND.EX UP4, UPT, UR5, URZ, UPT, UP4 ;  /* 0x000000ff0500728c */ /* 0x000fe4000bf85340 */
[----:B------:R-:W1:Y:S08]  /*4130*/  LDC.64 R32, c[0x0][0x348] ;  /* 0x0000d200ff207b82 */ /* 0x000e700000000a00 */
[----:B------:R-:W3:Y:S08]  /*4140*/  LDC.64 R16, c[0x0][0xb10] ;  /* 0x0002c400ff107b82 */ /* 0x000ef00000000a00 */
[----:B------:R-:W1:Y:S08]  /*4150*/  LDC.64 R6, c[0x0][0xb18] ;  /* 0x0002c600ff067b82 */ /* 0x000e700000000a00 */
[----:B------:R-:W1:Y:S08]  /*4160*/  LDC.64 R4, c[0x0][0xb28] ;  /* 0x0002ca00ff047b82 */ /* 0x000e700000000a00 */
[----:B--2-4-:R-:W1:Y:S02]  /*4170*/  LDC R22, c[0x0][0x374] ;  /* 0x0000dd00ff167b82 */ /* 0x014e640000000800 */
.L_x_94:
[C---:B------:R-:W-:Y:S02]  /*4180*/  LEA R0, R30.reuse, UR7, 0x3 ;  /* 0x000000071e007c11 */ /* 0x040fe4000f8e18ff */
[----:B------:R-:W-:Y:S02]  /*4190*/  SHF.L.U32 R3, R29, 0x1f, RZ ;  /* 0x0000001f1d037819 */ /* 0x000fe400000006ff */
[----:B------:R-:W-:Y:S02]  /*41a0*/  LEA R24, R30, UR7, 0x4 ;  /* 0x000000071e187c11 */ /* 0x000fe4000f8e20ff */
[----:B--2---:R-:W2:Y:S02]  /*41b0*/  SYNCS.PHASECHK.TRANS64.TRYWAIT P0, [R0+URZ+0x70], R3 ;  /* 0x00007003000075a7 */ /* 0x004ea400080011ff */
[----:B--2---:R-:W-:Y:S05]  /*41c0*/  @!P0 BRA `(.L_x_86) ;  /* 0x0000003c00d88947 */ /* 0x004fea0003800000 */
.L_x_153:
[----:B------:R-:W-:Y:S01]  /*41d0*/  ISETP.GE.AND P0, PT, R40, 0x1, PT ;  /* 0x000000012800780c */ /* 0x000fe20003f06270 */
[----:B------:R-:W4:Y:S01]  /*41e0*/  LDS.128 R24, [R24+0x100] ;  /* 0x0001000018187984 */ /* 0x000f220000000c00 */
[----:B--2---:R-:W-:Y:S01]  /*41f0*/  VIADD R0, R0, 0x80 ;  /* 0x0000008000007836 */ /* 0x004fe20000000000 */
[----:B------:R-:W-:Y:S01]  /*4200*/  @!PT LDS RZ, [RZ] ;  /* 0x00000000fffff984 */ /* 0x000fe20000000800 */
[----:B------:R-:W-:Y:S01]  /*4210*/  @!PT LDS RZ, [RZ] ;  /* 0x00000000fffff984 */ /* 0x000fe20000000800 */
[----:B------:R-:W-:Y:S01]  /*4220*/  @!PT LDS RZ, [RZ] ;  /* 0x00000000fffff984 */ /* 0x000fe20000000800 */
[----:B------:R-:W-:Y:S01]  /*4230*/  @!PT LDS RZ, [RZ] ;  /* 0x00000000fffff984 */ /* 0x000fe20000000800 */
[----:B------:R2:W-:Y:S06]  /*4240*/  MEMBAR.ALL.CTA ;  /* 0x0000000000007992 */ /* 0x0005ec0000008000 */
[----:B--2---:R-:W2:Y:S01]  /*4250*/  FENCE.VIEW.ASYNC.S ;  /* 0x00000000000073c6 */ /* 0x004ea20000000000 */
[----:B------:R-:W-:Y:S04]  /*4260*/  PRMT R0, RZ, 0x654, R0 ;  /* 0x00000654ff007816 */ /* 0x000fe80000000000 */
[----:B--2---:R2:W-:Y:S01]  /*4270*/  SYNCS.ARRIVE.TRANS64.RED.A1T0 RZ, [R0+URZ], RZ ;  /* 0x000000ff00ff79a7 */ /* 0x0045e200081004ff */
[----:B----4-:R-:W-:Y:S11]  /*4280*/  LOP3.LUT P3, RZ, R26, 0x1, RZ, 0xc0, !PT ;  /* 0x000000011aff7812 */ /* 0x010ff6000786c0ff */
[----:B------:R-:W-:Y:S02]  /*4290*/  @!UPT UIADD3 URZ, UPT, UPT, URZ, URZ, URZ ;  /* 0x000000fffffff290 */ /* 0x000fe4000fffe0ff */
[----:B------:R-:W-:Y:S02]  /*42a0*/  @P3 MOV R13, R24 ;  /* 0x00000018000d3202 */ /* 0x000fe40000000f00 */
[----:B------:R-:W-:Y:S01]  /*42b0*/  @P3 LOP3.LUT R8, R25, 0xffff, RZ, 0xc0, !PT ;  /* 0x0000ffff19083812 */ /* 0x000fe200078ec0ff */
[----:B--2---:R-:W-:Y:S06]  /*42c0*/  @!P0 BRA `(.L_x_87) ;  /* 0x0000000000a48947 */ /* 0x004fec0003800000 */
[----:B-1----:R-:W-:Y:S01]  /*42d0*/  IMAD.HI.U32 R35, R22, R7, RZ ;  /* 0x0000000716237227 */ /* 0x002fe200078e00ff */
[----:B------:R-:W-:Y:S02]  /*42e0*/  ISETP.NE.AND P0, PT, R6, 0x1, PT ;  /* 0x000000010600780c */ /* 0x000fe40003f05270 */
[----:B------:R-:W-:Y:S01]  /*42f0*/  ISETP.NE.AND P2, PT, R40, 0x1, PT ;  /* 0x000000012800780c */ /* 0x000fe20003f45270 */
[----:B---3--:R-:W-:Y:S01]  /*4300*/  IMAD.HI.U32 R34, R19, R16, RZ ;  /* 0x0000001013227227 */ /* 0x008fe200078e00ff */
[----:B------:R-:W-:Y:S02]  /*4310*/  SHF.R.U32.HI R35, RZ, R18, R35 ;  /* 0x00000012ff237219 */ /* 0x000fe40000011623 */
[----:B------:R-:W-:Y:S01]  /*4320*/  ISETP.NE.AND P4, PT, R2, 0x1, PT ;  /* 0x000000010200780c */ /* 0x000fe20003f85270 */
[----:B------:R-:W-:Y:S01]  /*4330*/  IMAD.HI.U32 R36, R13, R16, RZ ;  /* 0x000000100d247227 */ /* 0x000fe200078e00ff */
[----:B------:R-:W-:Y:S02]  /*4340*/  SHF.R.U32.HI R34, RZ, R17, R34 ;  /* 0x00000011ff227219 */ /* 0x000fe40000011622 */
[----:B------:R-:W-:Y:S01]  /*4350*/  SEL R3, R22, R35, !P0 ;  /* 0x0000002316037207 */ /* 0x000fe20004000000 */
[C---:B------:R-:W-:Y:S01]  /*4360*/  IMAD.HI.U32 R35, R8.reuse, R7, RZ ;  /* 0x0000000708237227 */ /* 0x040fe200078e00ff */
[----:B------:R-:W-:Y:S02]  /*4370*/  SEL R11, R19, R34, !P4 ;  /* 0x00000022130b7207 */ /* 0x000fe40006000000 */
[----:B------:R-:W-:Y:S01]  /*4380*/  SHF.R.U32.HI R36, RZ, R17, R36 ;  /* 0x00000011ff247219 */ /* 0x000fe20000011624 */
[----:B------:R-:W-:Y:S01]  /*4390*/  IMAD.HI.U32 R38, R3, R4, RZ ;  /* 0x0000000403267227 */ /* 0x000fe200078e00ff */
[----:B------:R-:W-:Y:S03]  /*43a0*/  SHF.R.U32.HI R35, RZ, R18, R35 ;  /* 0x00000012ff237219 */ /* 0x000fe60000011623 */
[----:B------:R-:W-:Y:S01]  /*43b0*/  IMAD.HI.U32 R34, R11, R4, RZ ;  /* 0x000000040b227227 */ /* 0x000fe200078e00ff */
[----:B------:R-:W-:Y:S02]  /*43c0*/  @P2 SHF.R.U32.HI R3, RZ, R5, R38 ;  /* 0x00000005ff032219 */ /* 0x000fe40000011626 */
[----:B------:R-:W-:Y:S02]  /*43d0*/  SEL R9, R8, R35, !P0 ;  /* 0x0000002308097207 */ /* 0x000fe40004000000 */
[----:B------:R-:W-:Y:S01]  /*43e0*/  @P2 SHF.R.U32.HI R11, RZ, R5, R34 ;  /* 0x00000005ff0b2219 */ /* 0x000fe20000011622 */
[C---:B------:R-:W-:Y:S01]  /*43f0*/  IMAD R10, R40.reuse, R3, RZ ;  /* 0x00000003280a7224 */ /* 0x040fe200078e02ff */
[----:B------:R-:W-:Y:S01]  /*4400*/  SEL R3, R13, R36, !P4 ;  /* 0x000000240d037207 */ /* 0x000fe20006000000 */
[C---:B------:R-:W-:Y:S03]  /*4410*/  IMAD.HI.U32 R14, R9.reuse, R4, RZ ;  /* 0x00000004090e7227 */ /* 0x040fe600078e00ff */
[----:B------:R-:W-:Y:S01]  /*4420*/  ISETP.GE.AND P0, PT, R9, R10, PT ;  /* 0x0000000a0900720c */ /* 0x000fe20003f06270 */
[C---:B------:R-:W-:Y:S01]  /*4430*/  IMAD R12, R40.reuse, R11, RZ ;  /* 0x0000000b280c7224 */ /* 0x040fe200078e02ff */
[-C--:B------:R-:W-:Y:S04]  /*4440*/  SHF.R.U32.HI R14, RZ, R5.reuse, R14 ;  /* 0x00000005ff0e7219 */ /* 0x080fe8000001160e */
[----:B------:R-:W-:Y:S02]  /*4450*/  ISETP.GE.OR P0, PT, R3, R12, P0 ;  /* 0x0000000c0300720c */ /* 0x000fe40000706670 */
[----:B------:R-:W-:Y:S05]  /*4460*/  SEL R15, R9, R14, !P2 ;  /* 0x0000000e090f7207 */ /* 0x000fea0005000000 */
[----:B------:R-:W-:Y:S04]  /*4470*/  IMAD.MOV R14, RZ, RZ, -R15 ;  /* 0x000000ffff0e7224 */ /* 0x000fe800078e0a0f */
[----:B------:R-:W-:Y:S02]  /*4480*/  IMAD R14, R40, R14, R9 ;  /* 0x0000000e280e7224 */ /* 0x000fe400078e0209 */
[C---:B------:R-:W-:Y:S05]  /*4490*/  @!P0 IMAD.HI.U32 R10, R3.reuse, R4, RZ ;  /* 0x00000004030a8227 */ /* 0x040fea00078e00ff */
[----:B------:R-:W-:Y:S04]  /*44a0*/  @!P0 SHF.R.U32.HI R10, RZ, R5, R10 ;  /* 0x00000005ff0a8219 */ /* 0x000fe8000001160a */
[----:B------:R-:W-:Y:S01]  /*44b0*/  @!P0 SEL R0, R3, R10, !P2 ;  /* 0x0000000a03008207 */ /* 0x000fe20005000000 */
[----:B------:R-:W-:Y:S03]  /*44c0*/  IMAD.MOV R10, RZ, RZ, -R3 ;  /* 0x000000ffff0a7224 */ /* 0x000fe600078e0a03 */
[----:B------:R-:W-:Y:S01]  /*44d0*/  @!P0 IADD3 R15, PT, PT, R15, -R0, RZ ;  /* 0x800000000f0f8210 */ /* 0x000fe20007ffe0ff */
[----:B------:R-:W-:Y:S01]  /*44e0*/  @!P0 IMAD R0, R11, R14, R0 ;  /* 0x0000000e0b008224 */ /* 0x000fe200078e0200 */
[----:B------:R-:W-:Y:S01]  /*44f0*/  IADD3 R11, PT, PT, -R9, RZ, RZ ;  /* 0x000000ff090b7210 */ /* 0x000fe20007ffe1ff */
[----:B------:R-:W-:Y:S02]  /*4500*/  IMAD R13, R2, R10, R13 ;  /* 0x0000000a020d7224 */ /* 0x000fe400078e020d */
[----:B------:R-:W-:Y:S02]  /*4510*/  @!P0 IMAD R9, R15, R40, R3 ;  /* 0x000000280f098224 */ /* 0x000fe400078e0203 */
[----:B------:R-:W-:Y:S02]  /*4520*/  @!P0 IMAD.MOV.U32 R3, RZ, RZ, R0 ;  /* 0x000000ffff038224 */ /* 0x000fe400078e0000 */
[----:B------:R-:W-:Y:S02]  /*4530*/  IMAD R8, R6, R11, R8 ;  /* 0x0000000b06087224 */ /* 0x000fe400078e0208 */
[----:B------:R-:W-:Y:S02]  /*4540*/  IMAD R13, R3, R2, R13 ;  /* 0x00000002030d7224 */ /* 0x000fe400078e020d */
[----:B------:R-:W-:Y:S02]  /*4550*/  IMAD R8, R9, R6, R8 ;  /* 0x0000000609087224 */ /* 0x000fe400078e0208 */
.L_x_87:
[----:B------:R-:W-:Y:S05]  /*4560*/  BRA.U UP1, `(.L_x_88) ;  /* 0x0000000101107547 */ /* 0x000fea000b800000 */
[----:B------:R-:W-:Y:S04]  /*4570*/  MOV R0, UR6 ;  /* 0x0000000600007c02 */ /* 0x000fe80008000f00 */
[----:B------:R-:W-:Y:S04]  /*4580*/  SHF.L.U32 R3, R0, 0x1f, RZ ;  /* 0x0000001f00037819 */ /* 0x000fe800000006ff */
[----:B------:R-:W2:Y:S02]  /*4590*/  SYNCS.PHASECHK.TRANS64.TRYWAIT P0, [UR7+0x68], R3 ;  /* 0x00006803ff0075a7 */ /* 0x000ea40008001107 */
[----:B--2---:R-:W-:Y:S05]  /*45a0*/  @!P0 BRA `(.L_x_89) ;  /* 0x0000003800f48947 */ /* 0x004fea0003800000 */
.L_x_88:
[----:B------:R-:W-:Y:S02]  /*45b0*/  R2UR UR26, R20 ;  /* 0x00000000141a72ca */ /* 0x000fe400000e0000 */
[----:B------:R-:W-:Y:S02]  /*45c0*/  R2UR UR27, R21 ;  /* 0x00000000151b72ca */ /* 0x000fe400000e0000 */
[----:B------:R-:W-:Y:S02]  /*45d0*/  ISETP.NE.U32.AND P2, PT, RZ, UR4, PT ;  /* 0x00000004ff007c0c */ /* 0x000fe4000bf45070 */
[----:B------:R-:W-:Y:S02]  /*45e0*/  SHF.L.U32 R12, R31, 0x1f, RZ ;  /* 0x0000001f1f0c7819 */ /* 0x000fe400000006ff */
[----:B------:R-:W-:Y:S05]  /*45f0*/  ISETP.NE.AND.EX P2, PT, RZ, UR5, PT, P2 ;  /* 0x00000005ff007c0c */ /* 0x000fea000bf45320 */
[----:B------:R-:W-:Y:S02]  /*4600*/  USHF.L.U32 UR26, UR26, 0x7, URZ ;  /* 0x000000071a1a7899 */ /* 0x000fe400080006ff */
[----:B------:R-:W-:Y:S01]  /*4610*/  USHF.L.U32 UR27, UR27, 0x6, URZ ;  /* 0x000000061b1b7899 */ /* 0x000fe200080006ff */
[----:B------:R-:W-:Y:S11]  /*4620*/  BRA.U !UP4, `(.L_x_90) ;  /* 0x000000010c347547 */ /* 0x000ff6000b800000 */
[----:B------:R-:W-:Y:S01]  /*4630*/  UPLOP3.LUT UP0, UPT, UPT, UPT, UP3, 0x80, 0x8 ;  /* 0x000000000008789c */ /* 0x000fe20003f0f030 */
[----:B--2---:R-:W-:Y:S02]  /*4640*/  HFMA2 R0, -RZ, RZ, 0, 5.9604644775390625e-08 ;  /* 0x00000001ff007431 */ /* 0x004fe400000001ff */
[----:B------:R-:W-:Y:S03]  /*4650*/  IMAD.MOV.U32 R91, RZ, RZ, 0x1 ;  /* 0x00000001ff5b7424 */ /* 0x000fe600078e00ff */
[----:B------:R-:W-:Y:S05]  /*4660*/  PLOP3.LUT P0, PT, PT, PT, UP0, 0x80, 0x8 ;  /* 0x000000000008781c */ /* 0x000fea0003f0f008 */
[----:B------:R-:W2:Y:S01]  /*4670*/  @UP0 LDCU.64 UR10, c[0x0][0x888] ;  /* 0x00011100ff0a07ac */ /* 0x000ea20008000a00 */
[----:B------:R-:W-:Y:S07]  /*4680*/  @UP0 UIMAD UR8, UR36, UR4, URZ ;  /* 0x00000004240802a4 */ /* 0x000fee000f8e02ff */
[----:B------:R-:W-:Y:S01]  /*4690*/  @!P0 PRMT R91, R0, 0x7610, R91 ;  /* 0x00007610005b8816 */ /* 0x000fe2000000005b */
[----:B--2---:R-:W-:Y:S03]  /*46a0*/  @UP0 UIMAD.WIDE UR10, UR8, 0x4, UR10 ;  /* 0x00000004080a08a5 */ /* 0x004fe6000f8e020a */
[----:B------:R-:W2:Y:S03]  /*46b0*/  @!UP0 LDCU UR8, c[0x0][0x880] ;  /* 0x00011000ff0887ac */ /* 0x000ea60008000800 */
[----:B------:R-:W-:Y:S01]  /*46c0*/  IMAD.U32 R10, RZ, RZ, UR10 ;  /* 0x0000000aff0a7e24 */ /* 0x000fe2000f8e00ff */
[----:B------:R-:W-:Y:S05]  /*46d0*/  MOV R11, UR11 ;  /* 0x0000000b000b7c02 */ /* 0x000fea0008000f00 */
[----:B-----5:R4:W5:Y:S02]  /*46e0*/  @P0 LDG.E R50, desc[UR46][R10.64] ;  /* 0x0000002e0a320981 */ /* 0x020964000c1e1900 */
[----:B--2-4-:R-:W-:Y:S07]  /*46f0*/  @!P0 IMAD.U32 R50, RZ, RZ, UR8 ;  /* 0x00000008ff328e24 */ /* 0x014fee000f8e00ff */
.L_x_90:
[----:B-----5:R-:W-:Y:S01]  /*4700*/  @!P2 ISETP.EQ.AND P0, PT, R50, RZ, PT ;  /* 0x000000ff3200a20c */ /* 0x020fe20003f02270 */
[----:B------:R-:W-:Y:S01]  /*4710*/  @!UPT UIADD3 URZ, UPT, UPT, URZ, URZ, URZ ;  /* 0x000000fffffff290 */ /* 0x000fe2000fffe0ff */
[----:B------:R-:W-:Y:S11]  /*4720*/  @!P2 BRA `(.L_x_91) ;  /* 0x000000000014a947 */ /* 0x000ff60003800000 */
[----:B------:R-:W-:Y:S02]  /*4730*/  LOP3.LUT P2, RZ, R91, 0xff, RZ, 0xc0, !PT ;  /* 0x000000ff5bff7812 */ /* 0x000fe4000784c0ff */
[----:B------:R-:W-:Y:S04]  /*4740*/  PLOP3.LUT P0, PT, PT, PT, UP0, 0x80, 0x8 ;  /* 0x000000000008781c */ /* 0x000fe80003f0f008 */
[----:B------:R-:W-:Y:S07]  /*4750*/  PLOP3.LUT P0, PT, P0, PT, PT, 0x8, 0x80 ;  /* 0x000000000080781c */ /* 0x000fee000070e170 */
[----:B------:R-:W-:Y:S11]  /*4760*/  @P2 ISETP.EQ.AND P0, PT, R50, RZ, PT ;  /* 0x000000ff3200220c */ /* 0x000ff60003f02270 */
[----:B------:R-:W-:Y:S02]  /*4770*/  @!UPT UIADD3 URZ, UPT, UPT, URZ, URZ, URZ ;  /* 0x000000fffffff290 */ /* 0x000fe4000fffe0ff */
.L_x_91:
[----:B------:R-:W4:Y:S01]  /*4780*/  SYNCS.PHASECHK.TRANS64.TRYWAIT P2, [UR7+0x50], R12 ;  /* 0x0000500cff0075a7 */ /* 0x000f220008041107 */
[----:B------:R-:W-:Y:S04]  /*4790*/  ELECT P4, URZ, PT ;  /* 0x0000000000ff782f */ /* 0x000fe80003880000 */
[----:B------:R-:W-:Y:S11]  /*47a0*/  PLOP3.LUT P4, PT, P0, P4, PT, 0xf2, 0x2f ;  /* 0x00000000002f781c */ /* 0x000ff60000789e72 */
[----:B------:R-:W-:Y:S02]  /*47b0*/  @!UPT UIADD3 URZ, UPT, UPT, URZ, URZ, URZ ;  /* 0x000000fffffff290 */ /* 0x000fe4000fffe0ff */
[----:B-1----:R-:W-:Y:S05]  /*47c0*/  @!P4 IADD3 R21, P0, PT, R32, 0x580, RZ ;  /* 0x000005802015c810 */ /* 0x002fea0007f1e0ff */
[----:B------:R-:W-:Y:S01]  /*47d0*/  @!P4 IMAD.X R20, RZ, RZ, R33, P0 ;  /* 0x000000ffff14c224 */ /* 0x000fe200000e0621 */
[----:B----4-:R-:W-:Y:S07]  /*47e0*/  @!P2 BRA `(.L_x_92) ;  /* 0x00000038007ca947 */ /* 0x010fee0003800000 */
.L_x_156:
[----:B------:R-:W4:Y:S01]  /*47f0*/  LDC.64 R14, c[0x0][0xb10] ;  /* 0x0002c400ff0e7b82 */ /* 0x000f220000000a00 */
[----:B------:R-:W-:Y:S01]  /*4800*/  @!P4 R2UR UR9, R21 ;  /* 0x000000001509c2ca */ /* 0x000fe200000e0000 */
[----:B------:R-:W-:Y:S01]  /*4810*/  VOTEU.ALL UP1, P4 ;  /* 0x0000000000ff7886 */ /* 0x000fe20002020000 */
[----:B------:R-:W-:Y:S01]  /*4820*/  @!P4 R2UR UR8, R20 ;  /* 0x000000001408c2ca */ /* 0x000fe200000e0000 */
[----:B------:R-:W-:Y:S01]  /*4830*/  VOTEU.ALL UP2, P4 ;  /* 0x0000000000ff7886 */ /* 0x000fe20002040000 */
[----:B------:R-:W-:Y:S03]  /*4840*/  UMOV UR16, 0x0 ;  /* 0x0000000000107882 */ /* 0x000fe60000000000 */
[----:B------:R-:W5:Y:S01]  /*4850*/  LDC.64 R10, c[0x0][0xb18] ;  /* 0x0002c600ff0a7b82 */ /* 0x000f620000000a00 */
[----:B------:R-:W-:Y:S01]  /*4860*/  @!UP1 UIADD3 UR24, UPT, UPT, UR7, 0x200, URZ ;  /* 0x0000020007189890 */ /* 0x000fe2000fffe0ff */
[----:B------:R-:W-:Y:S01]  /*4870*/  @P3 SHF.R.U32.HI R28, RZ, 0x10, R25 ;  /* 0x00000010ff1c3819 */ /* 0x000fe20000011619 */
[----:B------:R-:W-:Y:S01]  /*4880*/  UMOV UR17, 0x10000000 ;  /* 0x1000000000117882 */ /* 0x000fe20000000000 */
[----:B------:R-:W-:Y:S01]  /*4890*/  UMOV UR28, UR36 ;  /* 0x00000024001c7c82 */ /* 0x000fe20008000000 */
[----:B------:R-:W-:Y:S03]  /*48a0*/  @!UP1 UIADD3 UR10, UPT, UPT, UR26, 0x40, URZ ;  /* 0x000000401a0a9890 */ /* 0x000fe6000fffe0ff */
[----:B--2---:R-:W2:Y:S01]  /*48b0*/  @!P1 LDC R0, c[0x0][0xb20] ;  /* 0x0002c800ff009b82 */ /* 0x004ea20000000800 */
[----:B------:R-:W-:Y:S01]  /*48c0*/  UMOV UR11, UR27 ;  /* 0x0000001b000b7c82 */ /* 0x000fe20008000000 */
[----:B------:R-:W-:Y:S01]  /*48d0*/  IMAD.U32 R20, RZ, RZ, UR9 ;  /* 0x00000009ff147e24 */ /* 0x000fe2000f8e00ff */
[----:B------:R-:W-:Y:S05]  /*48e0*/  UMOV UR9, UR25 ;  /* 0x0000001900097c82 */ /* 0x000fea0008000000 */
[----:B-1----:R-:W1:Y:S01]  /*48f0*/  @!P1 LDC R3, c[0x0][0xb0c] ;  /* 0x0002c300ff039b82 */ /* 0x002e620000000800 */
[----:B------:R-:W-:Y:S01]  /*4900*/  IMAD.U32 R21, RZ, RZ, UR8 ;  /* 0x00000008ff157e24 */ /* 0x000fe2000f8e00ff */
[----:B------:R-:W-:Y:S01]  /*4910*/  @!UP1 UIADD3 UR8, UPT, UPT, UR7, 0xa00, URZ ;  /* 0x00000a0007089890 */ /* 0x000fe2000fffe0ff */
[----:B------:R-:W-:Y:S01]  /*4920*/  @!P4 R2UR UR18, R20 ;  /* 0x000000001412c2ca */ /* 0x000fe200000e0000 */
[----:B------:R-:W-:Y:S01]  /*4930*/  VOTEU.ALL UP1, P4 ;  /* 0x0000000000ff7886 */ /* 0x000fe20002020000 */
[----:B------:R-:W-:Y:S01]  /*4940*/  @!P4 IMAD.MOV.U32 R20, RZ, RZ, 0x1000 ;  /* 0x00001000ff14c424 */ /* 0x000fe200078e00ff */
[----:B------:R-:W-:Y:S01]  /*4950*/  @!P4 R2UR UR19, R21 ;  /* 0x000000001513c2ca */ /* 0x000fe200000e0000 */
[----:B------:R-:W-:Y:S01]  /*4960*/  UMOV UR12, UR36 ;  /* 0x00000024000c7c82 */ /* 0x000fe20008000000 */
[----:B------:R-:W-:Y:S01]  /*4970*/  UPRMT UR14, UR37, 0x654, UR25 ;  /* 0x00000654250e7896 */ /* 0x000fe20008000019 */
[----:B------:R-:W-:Y:S10]  /*4980*/  VIADD R30, R30, 0x1 ;  /* 0x000000011e1e7836 */ /* 0x000ff40000000000 */
[----:B------:R1:W-:Y:S02]  /*4990*/  @!UP2 UTMALDG.3D [UR24], [UR18], desc[UR16] ;  /* 0x000010181200a5b4 */ /* 0x0003e40008011000 */
[----:B-1----:R-:W-:Y:S01]  /*49a0*/  @!P1 ISETP.NE.AND P2, PT, R3, 0x1, PT ;  /* 0x000000010300980c */ /* 0x002fe20003f45270 */
[C---:B----4-:R-:W-:Y:S01]  /*49b0*/  @!P1 IMAD.HI.U32 R14, R13.reuse, R14, RZ ;  /* 0x0000000e0d0e9227 */ /* 0x050fe200078e00ff */
[----:B-----5:R-:W-:Y:S01]  /*49c0*/  @!P1 ISETP.NE.AND P0, PT, R10, 0x1, PT ;  /* 0x000000010a00980c */ /* 0x020fe20003f05270 */
[----:B------:R1:W-:Y:S01]  /*49d0*/  @!UP1 UTMALDG.3D [UR8], [UR18], desc[UR16] ;  /* 0x00001008120095b4 */ /* 0x0003e20008011000 */
[----:B------:R1:W-:Y:S01]  /*49e0*/  @!P4 SYNCS.ARRIVE.TRANS64.RED.A0TR RZ, [UR7+0x40], R20 ;  /* 0x00004014ffffc9a7 */ /* 0x0003e20008300407 */
[C---:B------:R-:W-:Y:S01]  /*49f0*/  @!P1 IMAD.HI.U32 R11, R8.reuse, R11, RZ ;  /* 0x0000000b080b9227 */ /* 0x040fe200078e00ff */
[----:B------:R-:W-:Y:S04]  /*4a00*/  @!P1 SHF.R.U32.HI R14, RZ, R15, R14 ;  /* 0x0000000fff0e9219 */ /* 0x000fe8000001160e */
[----:B--2---:R-:W-:Y:S02]  /*4a10*/  @!P1 SHF.R.U32.HI R9, RZ, R0, R11 ;  /* 0x00000000ff099219 */ /* 0x004fe4000001160b */
[----:B------:R-:W-:Y:S02]  /*4a20*/  @!P1 SEL R14, R13, R14, !P2 ;  /* 0x0000000e0d0e9207 */ /* 0x000fe40005000000 */
[----:B------:R-:W-:Y:S05]  /*4a30*/  @!P1 SEL R9, R8, R9, !P0 ;  /* 0x0000000908099207 */ /* 0x000fea0004000000 */
[----:B------:R-:W-:Y:S01]  /*4a40*/  @!P1 IMAD.IADD R0, R9, 0x1, -R14 ;  /* 0x0000000109009824 */ /* 0x000fe200078e0a0e */
[----:B------:R-:W-:Y:S01]  /*4a50*/  SYNCS.ARRIVE.TRANS64.RED.A1T0 RZ, [UR14], RZ ;  /* 0x000000ffffff79a7 */ /* 0x000fe2000810040e */
[----:B------:R-:W-:Y:S02]  /*4a60*/  @!P1 IMAD.IADD R9, R14, 0x1, -R9 ;  /* 0x000000010e099824 */ /* 0x000fe400078e0a09 */
[----:B------:R-:W-:Y:S02]  /*4a70*/  @!P1 IMAD R13, R0, R3, R13 ;  /* 0x00000003000d9224 */ /* 0x000fe400078e020d */
[----:B------:R-:W-:Y:S01]  /*4a80*/  @!P1 IMAD R8, R9, R10, R8 ;  /* 0x0000000a09089224 */ /* 0x000fe200078e0208 */
[----:B------:R-:W2:Y:S02]  /*4a90*/  SYNCS.PHASECHK.TRANS64.TRYWAIT P5, [UR7+0x58], R12 ;  /* 0x0000580cff0075a7 */ /* 0x000ea400080a1107 */
[----:B-12---:R-:W-:Y:S05]  /*4aa0*/  @!P5 BRA `(.L_x_93) ;  /* 0x0000003400e4d947 */ /* 0x006fea0003800000 */
.L_x_158:
[----:B-1----:R-:W-:Y:S01]  /*4ab0*/  @!P4 IADD3 R3, P0, PT, R32, 0x580, RZ ;  /* 0x000005802003c810 */ /* 0x002fe20007f1e0ff */
[----:B------:R-:W-:Y:S01]  /*4ac0*/  VOTEU.ALL UP1, P4 ;  /* 0x0000000000ff7886 */ /* 0x000fe20002020000 */
[----:B------:R-:W-:Y:S01]  /*4ad0*/  VOTEU.ALL UP2, P4 ;  /* 0x0000000000ff7886 */ /* 0x000fe20002040000 */
[----:B------:R-:W-:Y:S01]  /*4ae0*/  UMOV UR14, 0x0 ;  /* 0x00000000000e7882 */ /* 0x000fe20000000000 */
[----:B------:R-:W-:Y:S01]  /*4af0*/  @!P4 R2UR UR9, R3 ;  /* 0x000000000309c2ca */ /* 0x000fe200000e0000 */
[----:B------:R-:W-:Y:S01]  /*4b00*/  @!P4 IMAD.X R0, RZ, RZ, R33, P0 ;  /* 0x000000ffff00c224 */ /* 0x000fe200000e0621 */
[----:B------:R-:W-:Y:S01]  /*4b10*/  @!UP1 UIADD3 UR17, UPT, UPT, UR7, 0x48, URZ ;  /* 0x0000004807119890 */ /* 0x000fe2000fffe0ff */
[----:B------:R-:W-:Y:S01]  /*4b20*/  ISETP.NE.AND P0, PT, R30, 0x2, PT ;  /* 0x000000021e00780c */ /* 0x000fe20003f05270 */
[----:B------:R-:W-:Y:S01]  /*4b30*/  @!UP1 UIADD3 UR18, UPT, UPT, UR26, 0x20, URZ ;  /* 0x000000201a129890 */ /* 0x000fe2000fffe0ff */
[----:B------:R-:W-:Y:S01]  /*4b40*/  LOP3.LUT R31, R31, 0x1, RZ, 0x3c, !PT ;  /* 0x000000011f1f7812 */ /* 0x000fe200078e3cff */
[----:B------:R-:W-:Y:S01]  /*4b50*/  @!UP1 UIADD3 UR16, UPT, UPT, UR7, 0x1200, URZ ;  /* 0x0000120007109890 */ /* 0x000fe2000fffe0ff */
[----:B------:R-:W-:Y:S01]  /*4b60*/  @!P4 R2UR UR8, R0 ;  /* 0x000000000008c2ca */ /* 0x000fe200000e0000 */
[----:B------:R-:W-:Y:S01]  /*4b70*/  UMOV UR15, 0x10000000 ;  /* 0x10000000000f7882 */ /* 0x000fe20000000000 */
[----:B------:R-:W-:Y:S01]  /*4b80*/  UMOV UR19, UR27 ;  /* 0x0000001b00137c82 */ /* 0x000fe20008000000 */
[----:B------:R-:W-:Y:S01]  /*4b90*/  UMOV UR20, UR36 ;  /* 0x0000002400147c82 */ /* 0x000fe20008000000 */
[----:B------:R-:W-:Y:S01]  /*4ba0*/  @!UP1 UIADD3 UR10, UPT, UPT, UR26, 0x60, URZ ;  /* 0x000000601a0a9890 */ /* 0x000fe2000fffe0ff */
[----:B------:R-:W-:Y:S01]  /*4bb0*/  SEL R0, RZ, 0x1, P0 ;  /* 0x00000001ff007807 */ /* 0x000fe20000000000 */
[----:B------:R-:W-:Y:S01]  /*4bc0*/  IMAD.U32 R10, RZ, RZ, UR9 ;  /* 0x00000009ff0a7e24 */ /* 0x000fe2000f8e00ff */
[----:B------:R-:W-:Y:S01]  /*4bd0*/  UMOV UR11, UR27 ;  /* 0x0000001b000b7c82 */ /* 0x000fe20008000000 */
[----:B------:R-:W-:Y:S01]  /*4be0*/  UMOV UR12, UR36 ;  /* 0x00000024000c7c82 */ /* 0x000fe20008000000 */
[----:B------:R-:W-:Y:S01]  /*4bf0*/  UMOV UR9, UR17 ;  /* 0x0000001100097c82 */ /* 0x000fe20008000000 */
[----:B------:R-:W-:Y:S01]  /*4c00*/  @P3 R2UR UR36, R28 ;  /* 0x000000001c2432ca */ /* 0x000fe200000e0000 */
[----:B------:R-:W-:Y:S01]  /*4c10*/  IMAD.IADD R20, R8, 0x1, R83 ;  /* 0x0000000108147824 */ /* 0x000fe200078e0253 */
[----:B------:R-:W-:Y:S01]  /*4c20*/  @!P4 R2UR UR22, R10 ;  /* 0x000000000a16c2ca */ /* 0x000fe200000e0000 */
[----:B------:R-:W-:Y:S01]  /*4c30*/  IMAD.U32 R11, RZ, RZ, UR8 ;  /* 0x00000008ff0b7e24 */ /* 0x000fe2000f8e00ff */
[----:B------:R-:W-:Y:S01]  /*4c40*/  @!UP1 UIADD3 UR8, UPT, UPT, UR7, 0x1a00, URZ ;  /* 0x00001a0007089890 */ /* 0x000fe2000fffe0ff */
[----:B------:R-:W-:Y:S01]  /*4c50*/  LOP3.LUT R29, R29, R0, RZ, 0x3c, !PT ;  /* 0x000000001d1d7212 */ /* 0x000fe200078e3cff */
[----:B------:R-:W-:Y:S01]  /*4c60*/  VOTEU.ALL UP1, P4 ;  /* 0x0000000000ff7886 */ /* 0x000fe20002020000 */
[----:B------:R-:W-:Y:S01]  /*4c70*/  IMAD.IADD R21, R13, 0x1, R90 ;  /* 0x000000010d157824 */ /* 0x000fe200078e025a */
[----:B------:R-:W-:Y:S02]  /*4c80*/  @!P4 R2UR UR23, R11 ;  /* 0x000000000b17c2ca */ /* 0x000fe400000e0000 */
[----:B------:R-:W-:Y:S11]  /*4c90*/  SEL R30, R30, RZ, P0 ;  /* 0x000000ff1e1e7207 */ /* 0x000ff60000000000 */
[----:B------:R2:W-:Y:S01]  /*4ca0*/  @!UP2 UTMALDG.3D [UR16], [UR22], desc[UR14] ;  /* 0x00000e101600a5b4 */ /* 0x0005e20008011000 */
[----:B------:R2:W-:Y:S01]  /*4cb0*/  @!UP1 UTMALDG.3D [UR8], [UR22], desc[UR14] ;  /* 0x00000e08160095b4 */ /* 0x0005e20008011000 */
[----:B------:R2:W-:Y:S01]  /*4cc0*/  @!P4 SYNCS.ARRIVE.TRANS64.RED.A0TR RZ, [UR7+0x48], R23 ;  /* 0x00004817ffffc9a7 */ /* 0x0005e20008300407 */
[----:B------:R-:W-:Y:S01]  /*4cd0*/  UPLOP3.LUT UP1, UPT, UPT, UPT, UPT, 0x80, 0x8 ;  /* 0x000000000008789c */ /* 0x000fe20003f2f070 */
[----:B------:R-:W-:Y:S01]  /*4ce0*/  SYNCS.ARRIVE.TRANS64.RED.A1T0 RZ, [UR13], RZ ;  /* 0x000000ffffff79a7 */ /* 0x000fe2000810040d */
[----:B------:R-:W-:Y:S09]  /*4cf0*/  @P3 BRA `(.L_x_94) ;  /* 0xfffffff400203947 */ /* 0x000ff2000383ffff */
[----:B------:R-:W-:-:S04]  /*4d00*/  SHF.L.U32 R3, R31, 0x1f, RZ ;  /* 0x0000001f1f037819 */ /* 0x000fc800000006ff */
[----:B------:R-:W1:Y:S02]  /*4d10*/  SYNCS.PHASECHK.TRANS64.TRYWAIT P0, [UR7+0x50], R3 ;  /* 0x00005003ff0075a7 */ /* 0x000e640008001107 */
[----:B-1----:R-:W-:Y:S05]  /*4d20*/  @!P0 BRA `(.L_x_95) ;  /* 0x00000034005c8947 */ /* 0x002fea0003800000 */
.L_x_160:
[----:B-1----:R-:W-:-:S07]  /*4d30*/  MOV R0, UR7 ;  /* 0x0000000700007c02 */ /* 0x002fce0008000f00 */
.L_x_96:
[----:B-1----:R-:W-:-:S04]  /*4d40*/  SHF.L.U32 R3, R31, 0x1f, RZ ;  /* 0x0000001f1f037819 */ /* 0x002fc800000006ff */
[----:B------:R1:W4:Y:S03]  /*4d50*/  SYNCS.PHASECHK.TRANS64.TRYWAIT P0, [R0+URZ+0x58], R3 ;  /* 0x00005803000075a7 */ /* 0x00032600080011ff */
[----:B----4-:R-:W-:Y:S05]  /*4d60*/  @!P0 NANOSLEEP.SYNCS 0x989680 ;  /* 0x009896800000895d */ /* 0x010fea0003900000 */
[----:B------:R-:W4:Y:S02]  /*4d70*/  @!P0 SYNCS.PHASECHK.TRANS64 P0, [R0+URZ+0x58], R3 ;  /* 0x00005803000085a7 */ /* 0x000f2400080010ff */
[----:B--2-4-:R-:W-:Y:S05]  /*4d80*/  @P0 EXIT ;  /* 0x000000000000094d */ /* 0x014fea0003800000 */
[----:B------:R-:W-:Y:S05]  /*4d90*/  BRA `(.L_x_96) ;  /* 0xfffffffc00e87947 */ /* 0x000fea000383ffff */
.L_x_85:
[----:B------:R-:W-:-:S06]  /*4da0*/  UISETP.GE.AND UP1, UPT, UR10, 0x4, UPT ;  /* 0x000000040a00788c */ /* 0x000fcc000bf26270 */
[----:B------:R-:W-:-:S13]  /*4db0*/  PLOP3.LUT P0, PT, PT, PT, UP1, 0x80, 0x8 ;  /* 0x000000000008781c */ /* 0x000fda0003f0f018 */
[----:B------:R-:W-:Y:S05]  /*4dc0*/  @!P0 EXIT ;  /* 0x000000000000894d */ /* 0x000fea0003800000 */
[----:B------:R-:W-:Y:S01]  /*4dd0*/  BAR.SYNC.DEFER_BLOCKING 0x6, 0xa0 ;  /* 0x0182800000007b1d */ /* 0x000fe20000010000 */
[C---:B------:R-:W-:Y:S01]  /*4de0*/  IMAD.SHL.U32 R96, R108.reuse, 0x20, RZ ;  /* 0x000000206c607824 */ /* 0x040fe200078e00ff */
[----:B------:R-:W-:Y:S01]  /*4df0*/  CS2R R104, SRZ ;  /* 0x0000000000687805 */ /* 0x000fe2000001ff00 */
[C---:B------:R-:W-:Y:S02]  /*4e00*/  IMAD.SHL.U32 R4, R97.reuse, 0x200000, RZ ;  /* 0x0020000061047824 */ /* 0x040fe400078e00ff */
[C---:B------:R-:W-:Y:S01]  /*4e10*/  IMAD.SHL.U32 R2, R108.reuse, 0x4, RZ ;  /* 0x000000046c027824 */ /* 0x040fe200078e00ff */
[----:B------:R-:W-:Y:S02]  /*4e20*/  UMOV UR49, 0x400 ;  /* 0x0000040000317882 */ /* 0x000fe40000000000 */
[----:B------:R-:W1:Y:S01]  /*4e30*/  LDC R93, c[0x0][0x370] ;  /* 0x0000dc00ff5d7b82 */ /* 0x000e620000000800 */
[----:B------:R-:W-:Y:S01]  /*4e40*/  ULEA UR49, UR37, UR49, 0x18 ;  /* 0x0000003125317291 */ /* 0x000fe2000f8ec0ff */
[----:B------:R-:W-:Y:S01]  /*4e50*/  IMAD.U32 R47, R108, 0x10000, RZ ;  /* 0x000100006c2f7824 */ /* 0x000fe200078e00ff */
[C---:B------:R-:W-:Y:S01]  /*4e60*/  LOP3.LUT R3, R96.reuse, 0x80, RZ, 0xc0, !PT ;  /* 0x0000008060037812 */ /* 0x040fe200078ec0ff */
[----:B------:R-:W-:Y:S01]  /*4e70*/  IMAD.SHL.U32 R6, R97, 0x400, RZ ;  /* 0x0000040061067824 */ /* 0x000fe200078e00ff */
[----:B------:R-:W-:Y:S01]  /*4e80*/  LOP3.LUT R95, R96, 0xb60, RZ, 0xc0, !PT ;  /* 0x00000b60605f7812 */ /* 0x000fe200078ec0ff */
[----:B------:R-:W-:Y:S01]  /*4e90*/  UIADD3 UR4, UPT, UPT, UR49, 0x2200, URZ ;  /* 0x0000220031047890 */ /* 0x000fe2000fffe0ff */
[----:B------:R-:W-:Y:S01]  /*4ea0*/  LOP3.LUT R4, R4, 0x200000, RZ, 0xc0, !PT ;  /* 0x0020000004047812 */ /* 0x000fe200078ec0ff */
[----:B------:R-:W2:Y:S01]  /*4eb0*/  LDC R42, c[0x0][0xb0c] ;  /* 0x0002c300ff2a7b82 */ /* 0x000ea20000000800 */
[----:B------:R-:W-:Y:S01]  /*4ec0*/  LOP3.LUT R2, R3, 0x10, R2, 0xf8, !PT ;  /* 0x0000001003027812 */ /* 0x000fe200078ef802 */
[----:B------:R-:W-:Y:S01]  /*4ed0*/  IMAD.MOV.U32 R44, RZ, RZ, RZ ;  /* 0x000000ffff2c7224 */ /* 0x000fe200078e00ff */
[----:B------:R-:W-:Y:S01]  /*4ee0*/  LOP3.LUT R95, R95, 0x400, R6, 0xf8, !PT ;  /* 0x000004005f5f7812 */ /* 0x000fe200078ef806 */
[----:B------:R-:W-:Y:S01]  /*4ef0*/  IMAD.MOV.U32 R106, RZ, RZ, RZ ;  /* 0x000000ffff6a7224 */ /* 0x000fe200078e00ff */
[----:B------:R-:W-:Y:S01]  /*4f00*/  LOP3.LUT R47, R4, 0x400000, R47, 0xf8, !PT ;  /* 0x00400000042f7812 */ /* 0x000fe200078ef82f */
[----:B------:R-:W-:Y:S01]  /*4f10*/  IMAD.MOV.U32 R111, RZ, RZ, RZ ;  /* 0x000000ffff6f7224 */ /* 0x000fe200078e00ff */
[----:B------:R-:W-:Y:S01]  /*4f20*/  LOP3.LUT P0, RZ, R96, 0x80, RZ, 0xc0, !PT ;  /* 0x0000008060ff7812 */ /* 0x000fe2000780c0ff */
[----:B------:R-:W3:Y:S01]  /*4f30*/  LDC R92, c[0x0][0xb20] ;  /* 0x0002c800ff5c7b82 */ /* 0x000ee20000000800 */
[----:B------:R-:W4:Y:S01]  /*4f40*/  LDS R0, [UR49+0x120] ;  /* 0x00012031ff007984 */ /* 0x000f220008000800 */
[----:B------:R-:W-:Y:S01]  /*4f50*/  LOP3.LUT R95, R95, R2, RZ, 0xfc, !PT ;  /* 0x000000025f5f7212 */ /* 0x000fe200078efcff */
[----:B------:R-:W-:Y:S01]  /*4f60*/  IMAD.MOV.U32 R99, RZ, RZ, RZ ;  /* 0x000000ffff637224 */ /* 0x000fe200078e00ff */
[----:B------:R-:W-:Y:S01]  /*4f70*/  P2R R2, PR, RZ, 0x1 ;  /* 0x00000001ff027803 */ /* 0x000fe20000000000 */
[----:B------:R-:W-:Y:S01]  /*4f80*/  IMAD.U32 R107, RZ, RZ, UR4 ;  /* 0x00000004ff6b7e24 */ /* 0x000fe2000f8e00ff */
[----:B------:R-:W-:Y:S01]  /*4f90*/  LOP3.LUT R108, R108, 0x60, RZ, 0xc0, !PT ;  /* 0x000000606c6c7812 */ /* 0x000fe200078ec0ff */
[----:B------:R-:W1:Y:S01]  /*4fa0*/  LDCU.64 UR52, c[0x0][0x348] ;  /* 0x00006900ff3477ac */ /* 0x000e620008000a00 */
[----:B------:R-:W1:Y:S01]  /*4fb0*/  LDC R41, c[0x0][0xb30] ;  /* 0x0002cc00ff297b82 */ /* 0x000e620000000800 */
[----:B------:R-:W1:Y:S01]  /*4fc0*/  LDCU.64 UR38, c[0x0][0x888] ;  /* 0x00011100ff2677ac */ /* 0x000e620008000a00 */
[----:B------:R-:W1:Y:S06]  /*4fd0*/  LDCU.64 UR44, c[0x0][0x890] ;  /* 0x00011200ff2c77ac */ /* 0x000e6c0008000a00 */
[----:B------:R-:W1:Y:S01]  /*4fe0*/  LDC.64 R88, c[0x0][0xb10] ;  /* 0x0002c400ff587b82 */ /* 0x000e620000000a00 */
[----:B------:R-:W-:-:S07]  /*4ff0*/  UIADD3 UR48, UPT, UPT, UR49, 0x200, URZ ;  /* 0x0000020031307890 */ /* 0x000fce000fffe0ff */
[----:B------:R-:W1:Y:S08]  /*5000*/  LDC.64 R38, c[0x0][0xb18] ;  /* 0x0002c600ff267b82 */ /* 0x000e700000000a00 */
[----:B------:R-:W1:Y:S08]  /*5010*/  LDC.64 R36, c[0x0][0xb28] ;  /* 0x0002ca00ff247b82 */ /* 0x000e700000000a00 */
[----:B------:R-:W1:Y:S01]  /*5020*/  LDC.64 R86, c[0x0][0x8b0] ;  /* 0x00022c00ff567b82 */ /* 0x000e620000000a00 */
[----:B----4-:R-:W-:-:S07]  /*5030*/  IMAD.IADD R47, R0, 0x1, R47 ;  /* 0x00000001002f7824 */ /* 0x010fce00078e022f */
[----:B------:R-:W4:Y:S08]  /*5040*/  LDC.64 R84, c[0x0][0x8a8] ;  /* 0x00022a00ff547b82 */ /* 0x000f300000000a00 */
[----:B--23--:R-:W1:Y:S02]  /*5050*/  LDC R94, c[0x0][0x374] ;  /* 0x0000dd00ff5e7b82 */ /* 0x00ce640000000800 */
.L_x_122:
[----:B------:R-:W-:Y:S02]  /*5060*/  LEA R0, R111, UR49, 0x3 ;  /* 0x000000316f007c11 */ /* 0x000fe4000f8e18ff */
[----:B------:R-:W-:Y:S02]  /*5070*/  SHF.L.U32 R3, R105, 0x1f, RZ ;  /* 0x0000001f69037819 */ /* 0x000fe400000006ff */
[----:B------:R-:W-:Y:S02]  /*5080*/  LEA R16, R111, UR49, 0x4 ;  /* 0x000000316f107c11 */ /* 0x000fe4000f8e20ff */
[----:B------:R-:W2:Y:S02]  /*5090*/  SYNCS.PHASECHK.TRANS64.TRYWAIT P0, [R0+URZ+0x70], R3 ;  /* 0x00007003000075a7 */ /* 0x000ea400080011ff */
[----:B-12---:R-:W-:Y:S05]  /*50a0*/  @!P0 BRA `(.L_x_97) ;  /* 0x0000003000948947 */ /* 0x006fea0003800000 */
.L_x_161:
[----:B------:R-:W3:Y:S01]  /*50b0*/  LDC.64 R12, c[0x0][0xb10] ;  /* 0x0002c400ff0c7b82 */ /* 0x000ee20000000a00 */
[----:B------:R-:W4:Y:S01]  /*50c0*/  LDS.128 R16, [R16+0x100] ;  /* 0x0001000010107984 */ /* 0x000f220000000c00 */
[----:B-1----:R-:W-:Y:S01]  /*50d0*/  ISETP.NE.AND P1, PT, R41, 0x1, PT ;  /* 0x000000012900780c */ /* 0x002fe20003f25270 */
[----:B--2---:R-:W-:Y:S01]  /*50e0*/  VIADD R0, R0, 0x80 ;  /* 0x0000008000007836 */ /* 0x004fe20000000000 */
[----:B------:R-:W-:Y:S04]  /*50f0*/  ISETP.GE.AND P0, PT, R40, 0x1, PT ;  /* 0x000000012800780c */ /* 0x000fe80003f06270 */
[----:B------:R-:W1:Y:S01]  /*5100*/  LDC.64 R10, c[0x0][0xb18] ;  /* 0x0002c600ff0a7b82 */ /* 0x000e620000000a00 */
[----:B------:R-:W-:Y:S01]  /*5110*/  PRMT R0, RZ, 0x654, R0 ;  /* 0x00000654ff007816 */ /* 0x000fe20000000000 */
[----:B------:R-:W-:Y:S01]  /*5120*/  @!PT LDS RZ, [RZ] ;  /* 0x00000000fffff984 */ /* 0x000fe20000000800 */
[----:B------:R-:W-:Y:S01]  /*5130*/  @!PT LDS RZ, [RZ] ;  /* 0x00000000fffff984 */ /* 0x000fe20000000800 */
[----:B------:R-:W-:Y:S01]  /*5140*/  @!PT LDS RZ, [RZ] ;  /* 0x00000000fffff984 */ /* 0x000fe20000000800 */
[----:B------:R-:W-:Y:S01]  /*5150*/  @!PT LDS RZ, [RZ] ;  /* 0x00000000fffff984 */ /* 0x000fe20000000800 */
[----:B------:R2:W-:Y:S06]  /*5160*/  MEMBAR.ALL.CTA ;  /* 0x0000000000007992 */ /* 0x0005ec0000008000 */
[----:B--2---:R-:W2:Y:S01]  /*5170*/  FENCE.VIEW.ASYNC.S ;  /* 0x00000000000073c6 */ /* 0x004ea20000000000 */
[----:B------:R-:W1:Y:S08]  /*5180*/  @!P1 LDC R14, c[0x0][0xb20] ;  /* 0x0002c800ff0e9b82 */ /* 0x000e700000000800 */
[----:B------:R-:W1:Y:S01]  /*5190*/  @!P1 LDC R9, c[0x0][0xb0c] ;  /* 0x0002c300ff099b82 */ /* 0x000e620000000800 */
[----:B--2---:R2:W-:Y:S01]  /*51a0*/  SYNCS.ARRIVE.TRANS64.RED.A1T0 RZ, [R0+URZ], RZ ;  /* 0x000000ff00ff79a7 */ /* 0x0045e200081004ff */
[----:B----4-:R-:W-:Y:S04]  /*51b0*/  LOP3.LUT P4, RZ, R18, 0x1, RZ, 0xc0, !PT ;  /* 0x0000000112ff7812 */ /* 0x010fe8000788c0ff */
[----:B------:R-:W-:Y:S09]  /*51c0*/  P2R R109, PR, RZ, 0x10 ;  /* 0x00000010ff6d7803 */ /* 0x000ff20000000000 */
[----:B------:R-:W-:Y:S02]  /*51d0*/  @P4 MOV R45, R16 ;  /* 0x00000010002d4202 */ /* 0x000fe40000000f00 */
[----:B------:R-:W-:Y:S01]  /*51e0*/  @P4 LOP3.LUT R43, R17, 0xffff, RZ, 0xc0, !PT ;  /* 0x0000ffff112b4812 */ /* 0x000fe200078ec0ff */
[----:B--23--:R-:W-:Y:S06]  /*51f0*/  @!P0 BRA `(.L_x_98) ;  /* 0x0000000000a48947 */ /* 0x00cfec0003800000 */
[----:B------:R-:W-:Y:S01]  /*5200*/  IMAD.HI.U32 R23, R94, R39, RZ ;  /* 0x000000275e177227 */ /* 0x000fe200078e00ff */
[----:B------:R-:W-:Y:S02]  /*5210*/  ISETP.NE.AND P0, PT, R38, 0x1, PT ;  /* 0x000000012600780c */ /* 0x000fe40003f05270 */
[----:B------:R-:W-:Y:S01]  /*5220*/  ISETP.NE.AND P2, PT, R40, 0x1, PT ;  /* 0x000000012800780c */ /* 0x000fe20003f45270 */
[----:B------:R-:W-:Y:S01]  /*5230*/  IMAD.HI.U32 R22, R93, R88, RZ ;  /* 0x000000585d167227 */ /* 0x000fe200078e00ff */
[----:B------:R-:W-:Y:S02]  /*5240*/  SHF.R.U32.HI R23, RZ, R92, R23 ;  /* 0x0000005cff177219 */ /* 0x000fe40000011617 */
[----:B------:R-:W-:Y:S01]  /*5250*/  ISETP.NE.AND P3, PT, R42, 0x1, PT ;  /* 0x000000012a00780c */ /* 0x000fe20003f65270 */
[----:B------:R-:W-:Y:S01]  /*5260*/  IMAD.HI.U32 R26, R45, R88, RZ ;  /* 0x000000582d1a7227 */ /* 0x000fe200078e00ff */
[----:B------:R-:W-:Y:S02]  /*5270*/  SHF.R.U32.HI R22, RZ, R89, R22 ;  /* 0x00000059ff167219 */ /* 0x000fe40000011616 */
[----:B------:R-:W-:Y:S01]  /*5280*/  SEL R3, R94, R23, !P0 ;  /* 0x000000175e037207 */ /* 0x000fe20004000000 */
[----:B------:R-:W-:Y:S01]  /*5290*/  IMAD.HI.U32 R23, R43, R39, RZ ;  /* 0x000000272b177227 */ /* 0x000fe200078e00ff */
[----:B------:R-:W-:Y:S02]  /*52a0*/  SEL R7, R93, R22, !P3 ;  /* 0x000000165d077207 */ /* 0x000fe40005800000 */
[----:B------:R-:W-:Y:S01]  /*52b0*/  SHF.R.U32.HI R26, RZ, R89, R26 ;  /* 0x00000059ff1a7219 */ /* 0x000fe2000001161a */
[-C--:B------:R-:W-:Y:S04]  /*52c0*/  IMAD.HI.U32 R22, R3, R36.reuse, RZ ;  /* 0x0000002403167227 */ /* 0x080fe800078e00ff */
[----:B------:R-:W-:Y:S01]  /*52d0*/  IMAD.HI.U32 R24, R7, R36, RZ ;  /* 0x0000002407187227 */ /* 0x000fe200078e00ff */
[-C--:B------:R-:W-:Y:S02]  /*52e0*/  @P2 SHF.R.U32.HI R3, RZ, R37.reuse, R22 ;  /* 0x00000025ff032219 */ /* 0x080fe40000011616 */
[----:B------:R-:W-:Y:S02]  /*52f0*/  SHF.R.U32.HI R22, RZ, R92, R23 ;  /* 0x0000005cff167219 */ /* 0x000fe40000011617 */
[----:B------:R-:W-:Y:S01]  /*5300*/  @P2 SHF.R.U32.HI R7, RZ, R37, R24 ;  /* 0x00000025ff072219 */ /* 0x000fe20000011618 */
[C---:B------:R-:W-:Y:S01]  /*5310*/  IMAD R2, R40.reuse, R3, RZ ;  /* 0x0000000328027224 */ /* 0x040fe200078e02ff */
[----:B------:R-:W-:Y:S02]  /*5320*/  SEL R5, R43, R22, !P0 ;  /* 0x000000162b057207 */ /* 0x000fe40004000000 */
[----:B------:R-:W-:Y:S01]  /*5330*/  SEL R3, R45, R26, !P3 ;  /* 0x0000001a2d037207 */ /* 0x000fe20005800000 */
[----:B------:R-:W-:Y:S01]  /*5340*/  IMAD R4, R40, R7, RZ ;  /* 0x0000000728047224 */ /* 0x000fe200078e02ff */
[C---:B------:R-:W-:Y:S01]  /*5350*/  ISETP.GE.AND P0, PT, R5.reuse, R2, PT ;  /* 0x000000020500720c */ /* 0x040fe20003f06270 */
[----:B------:R-:W-:Y:S03]  /*5360*/  IMAD.HI.U32 R6, R5, R36, RZ ;  /* 0x0000002405067227 */ /* 0x000fe600078e00ff */
[----:B------:R-:W-:Y:S01]  /*5370*/  ISETP.GE.OR P0, PT, R3, R4, P0 ;  /* 0x000000040300720c */ /* 0x000fe20000706670 */
[----:B------:R-:W-:Y:S01]  /*5380*/  IMAD.MOV R4, RZ, RZ, -R3 ;  /* 0x000000ffff047224 */ /* 0x000fe200078e0a03 */
[-C--:B------:R-:W-:Y:S03]  /*5390*/  SHF.R.U32.HI R6, RZ, R37.reuse, R6 ;  /* 0x00000025ff067219 */ /* 0x080fe60000011606 */
[----:B------:R-:W-:Y:S01]  /*53a0*/  IMAD R45, R42, R4, R45 ;  /* 0x000000042a2d7224 */ /* 0x000fe200078e022d */
[----:B------:R-:W-:Y:S05]  /*53b0*/  SEL R15, R5, R6, !P2 ;  /* 0x00000006050f7207 */ /* 0x000fea0005000000 */
[----:B------:R-:W-:Y:S02]  /*53c0*/  IMAD.MOV R6, RZ, RZ, -R15 ;  /* 0x000000ffff067224 */ /* 0x000fe400078e0a0f */
[C---:B------:R-:W-:Y:S04]  /*53d0*/  @!P0 IMAD.HI.U32 R2, R3.reuse, R36, RZ ;  /* 0x0000002403028227 */ /* 0x040fe800078e00ff */
[----:B------:R-:W-:Y:S01]  /*53e0*/  IMAD R6, R40, R6, R5 ;  /* 0x0000000628067224 */ /* 0x000fe200078e0205 */
[----:B------:R-:W-:Y:S04]  /*53f0*/  @!P0 SHF.R.U32.HI R2, RZ, R37, R2 ;  /* 0x00000025ff028219 */ /* 0x000fe80000011602 */
[----:B------:R-:W-:Y:S02]  /*5400*/  @!P0 SEL R0, R3, R2, !P2 ;  /* 0x0000000203008207 */ /* 0x000fe40005000000 */
[----:B------:R-:W-:Y:S02]  /*5410*/  IADD3 R2, PT, PT, -R5, RZ, RZ ;  /* 0x000000ff05027210 */ /* 0x000fe40007ffe1ff */
[----:B------:R-:W-:Y:S01]  /*5420*/  @!P0 IADD3 R8, PT, PT, R15, -R0, RZ ;  /* 0x800000000f088210 */ /* 0x000fe20007ffe0ff */
[----:B------:R-:W-:Y:S02]  /*5430*/  @!P0 IMAD R0, R7, R6, R0 ;  /* 0x0000000607008224 */ /* 0x000fe400078e0200 */
[----:B------:R-:W-:Y:S02]  /*5440*/  IMAD R43, R38, R2, R43 ;  /* 0x00000002262b7224 */ /* 0x000fe400078e022b */
[----:B------:R-:W-:Y:S02]  /*5450*/  @!P0 IMAD R5, R8, R40, R3 ;  /* 0x0000002808058224 */ /* 0x000fe400078e0203 */
[----:B------:R-:W-:Y:S04]  /*5460*/  @!P0 IMAD.MOV.U32 R3, RZ, RZ, R0 ;  /* 0x000000ffff038224 */ /* 0x000fe800078e0000 */
[----:B------:R-:W-:Y:S02]  /*5470*/  IMAD R45, R3, R42, R45 ;  /* 0x0000002a032d7224 */ /* 0x000fe400078e022d */
[----:B------:R-:W-:Y:S07]  /*5480*/  IMAD R43, R5, R38, R43 ;  /* 0x00000026052b7224 */ /* 0x000fee00078e022b */
.L_x_98:
[----:B-1----:R-:W-:Y:S01]  /*5490*/  @!P1 ISETP.NE.AND P0, PT, R10, 0x1, PT ;  /* 0x000000010a00980c */ /* 0x002fe20003f05270 */
[----:B------:R-:W-:Y:S01]  /*54a0*/  @!P1 IMAD.HI.U32 R0, R45, R12, RZ ;  /* 0x0000000c2d009227 */ /* 0x000fe200078e00ff */
[----:B------:R-:W-:Y:S01]  /*54b0*/  @!P1 ISETP.NE.AND P2, PT, R9, 0x1, PT ;  /* 0x000000010900980c */ /* 0x000fe20003f45270 */
[----:B------:R-:W-:Y:S01]  /*54c0*/  ULOP3.LUT UP0, URZ, UR48, 0x90, URZ, 0xc0, !UPT ;  /* 0x0000009030ff7892 */ /* 0x000fe2000f80c0ff */
[----:B------:R-:W-:Y:S01]  /*54d0*/  R2UR UR42, R21 ;  /* 0x00000000152a72ca */ /* 0x000fe200000e0000 */
[----:B------:R-:W-:Y:S01]  /*54e0*/  @!P1 IMAD.HI.U32 R3, R43, R11, RZ ;  /* 0x0000000b2b039227 */ /* 0x000fe200078e00ff */
[----:B------:R-:W-:Y:S02]  /*54f0*/  @!P1 SHF.R.U32.HI R0, RZ, R13, R0 ;  /* 0x0000000dff009219 */ /* 0x000fe40000011600 */
[----:B------:R-:W-:Y:S01]  /*5500*/  R2UR UR41, R20 ;  /* 0x00000000142972ca */ /* 0x000fe200000e0000 */
[----:B------:R-:W-:Y:S01]  /*5510*/  VIADD R111, R111, 0x1 ;  /* 0x000000016f6f7836 */ /* 0x000fe20000000000 */
[----:B------:R-:W-:Y:S02]  /*5520*/  @!P1 SHF.R.U32.HI R2, RZ, R14, R3 ;  /* 0x0000000eff029219 */ /* 0x000fe40000011603 */
[----:B------:R-:W-:Y:S02]  /*5530*/  @!P1 SEL R3, R45, R0, !P2 ;  /* 0x000000002d039207 */ /* 0x000fe40005000000 */
[----:B------:R-:W-:Y:S02]  /*5540*/  @!P1 SEL R2, R43, R2, !P0 ;  /* 0x000000022b029207 */ /* 0x000fe40004000000 */
[----:B------:R-:W-:Y:S01]  /*5550*/  @P4 SHF.R.U32.HI R98, RZ, 0x10, R17 ;  /* 0x00000010ff624819 */ /* 0x000fe20000011611 */
[----:B------:R-:W-:Y:S02]  /*5560*/  USHF.L.U32 UR42, UR42, 0x6, URZ ;  /* 0x000000062a2a7899 */ /* 0x000fe400080006ff */
[----:B------:R-:W-:Y:S02]  /*5570*/  @!P1 IMAD.IADD R0, R2, 0x1, -R3 ;  /* 0x0000000102009824 */ /* 0x000fe400078e0a03 */
[----:B------:R-:W-:Y:S01]  /*5580*/  @!P1 IMAD.IADD R2, R3, 0x1, -R2 ;  /* 0x0000000103029824 */ /* 0x000fe200078e0a02 */
[----:B------:R-:W-:Y:S01]  /*5590*/  USHF.L.U32 UR41, UR41, 0x7, URZ ;  /* 0x0000000729297899 */ /* 0x000fe200080006ff */
[----:B------:R-:W-:Y:S02]  /*55a0*/  @!P1 IMAD R45, R0, R9, R45 ;  /* 0x00000009002d9224 */ /* 0x000fe400078e022d */
[----:B------:R-:W-:Y:S01]  /*55b0*/  @!P1 IMAD R43, R2, R10, R43 ;  /* 0x0000000a022b9224 */ /* 0x000fe200078e022b */
[----:B------:R-:W-:Y:S08]  /*55c0*/  BRA.U !UP0, `(.L_x_99) ;  /* 0x0000000108407547 */ /* 0x000ff0000b800000 */
[----:B------:R-:W1:Y:S01]  /*55d0*/  LDCU.64 UR8, c[0x4][0x80] ;  /* 0x01001000ff0877ac */ /* 0x000e620008000a00 */
[----:B------:R-:W-:Y:S01]  /*55e0*/  MOV R3, 0x0 ;  /* 0x0000000000037802 */ /* 0x000fe20000000f00 */
[----:B------:R-:W-:Y:S02]  /*55f0*/  HFMA2 R12, -RZ, RZ, 0, 5.9604644775390625e-08 ;  /* 0x00000001ff0c7431 */ /* 0x000fe400000001ff */
[----:B------:R-:W-:Y:S02]  /*5600*/  IMAD.MOV.U32 R8, RZ, RZ, 0x70 ;  /* 0x00000070ff087424 */ /* 0x000fe400078e00ff */
[----:B------:R-:W-:Y:S01]  /*5610*/  IMAD.MOV.U32 R13, RZ, RZ, RZ ;  /* 0x000000ffff0d7224 */ /* 0x000fe200078e00ff */
[----:B------:R-:W2:Y:S01]  /*5620*/  LDCU.64 UR6, c[0x4][0x88] ;  /* 0x01001100ff0677ac */ /* 0x000ea20008000a00 */
[----:B------:R-:W3:Y:S01]  /*5630*/  LDC.64 R2, c[0x4][R3] ;  /* 0x0100000003027b82 */ /* 0x000ee20000000a00 */
[----:B------:R-:W4:Y:S01]  /*5640*/  LDCU.64 UR4, c[0x4][0x8] ;  /* 0x01000100ff0477ac */ /* 0x000f220008000a00 */
[----:B-1----:R-:W-:Y:S01]  /*5650*/  MOV R5, UR9 ;  /* 0x0000000900057c02 */ /* 0x002fe20008000f00 */
[----:B------:R-:W-:Y:S01]  /*5660*/  IMAD.U32 R4, RZ, RZ, UR8 ;  /* 0x00000008ff047e24 */ /* 0x000fe2000f8e00ff */
[----:B--2---:R-:W-:Y:S01]  /*5670*/  MOV R7, UR7 ;  /* 0x0000000700077c02 */ /* 0x004fe20008000f00 */
[----:B------:R-:W-:Y:S01]  /*5680*/  IMAD.U32 R6, RZ, RZ, UR6 ;  /* 0x00000006ff067e24 */ /* 0x000fe2000f8e00ff */
[----:B----4-:R-:W-:Y:S01]  /*5690*/  MOV R11, UR5 ;  /* 0x00000005000b7c02 */ /* 0x010fe20008000f00 */
[----:B------:R-:W-:Y:S02]  /*56a0*/  IMAD.U32 R10, RZ, RZ, UR4 ;  /* 0x00000004ff0a7e24 */ /* 0x000fe4000f8e00ff */
[----:B------:R-:W-:Y:S07]  /*56b0*/  LEPC R20, `(.L_x_99) ;  /* 0x000000001014794e */ /* 0x000fee0000000000 */
[----:B---3-5:R-:W-:Y:S05]  /*56c0*/  CALL.ABS.NOINC R2 ;  /* 0x0000000002007343 */ /* 0x028fea0003c00000 */
.L_x_99:
[----:B------:R-:W-:Y:S01]  /*56d0*/  LOP3.LUT P0, RZ, R107, 0x90, RZ, 0xc0, !PT ;  /* 0x000000906bff7812 */ /* 0x000fe2000780c0ff */
[----:B------:R-:W-:Y:S11]  /*56e0*/  BSSY.RECONVERGENT B6, `(.L_x_100) ;  /* 0x0000013000067945 */ /* 0x000ff60003800200 */
[----:B------:R-:W-:Y:S01]  /*56f0*/  @!UPT UIADD3 URZ, UPT, UPT, URZ, URZ, URZ ;  /* 0x000000fffffff290 */ /* 0x000fe2000fffe0ff */
[----:B------:R-:W-:Y:S05]  /*5700*/  @!P0 BRA `(.L_x_101) ;  /* 0x0000000000408947 */ /* 0x000fea0003800000 */
        /* <DEDUP_REMOVED lines=16> */
.L_x_101:
[----:B------:R-:W-:Y:S05]  /*5810*/  BSYNC.RECONVERGENT B6 ;  /* 0x0000000000067941 */ /* 0x000fea0003800200 */
.L_x_100:
[----:B------:R-:W-:Y:S01]  /*5820*/  ISETP.NE.U32.AND P4, PT, R86, RZ, PT ;  /* 0x000000ff5600720c */ /* 0x000fe20003f85070 */
[----:B------:R-:W-:Y:S01]  /*5830*/  UISETP.NE.AND UP2, UPT, UR50, URZ, UPT ;  /* 0x000000ff3200728c */ /* 0x000fe2000bf45270 */
[----:B------:R-:W-:Y:S01]  /*5840*/  ISETP.NE.U32.AND P3, PT, RZ, UR38, PT ;  /* 0x00000026ff007c0c */ /* 0x000fe2000bf65070 */
[----:B------:R-:W-:Y:S01]  /*5850*/  UISETP.NE.U32.AND UP1, UPT, UR44, URZ, UPT ;  /* 0x000000ff2c00728c */ /* 0x000fe2000bf25070 */
[----:B------:R-:W-:Y:S01]  /*5860*/  ISETP.NE.AND.EX P4, PT, R87, RZ, PT, P4 ;  /* 0x000000ff5700720c */ /* 0x000fe20003f85340 */
[----:B------:R-:W-:Y:S01]  /*5870*/  UPLOP3.LUT UP0, UPT, UPT, UPT, UPT, 0x40, 0x4 ;  /* 0x000000000004789c */ /* 0x000fe20003f0e870 */
[----:B------:R-:W-:Y:S01]  /*5880*/  ISETP.NE.AND.EX P3, PT, RZ, UR39, PT, P3 ;  /* 0x00000027ff007c0c */ /* 0x000fe2000bf65330 */
[----:B------:R-:W-:Y:S01]  /*5890*/  UISETP.NE.AND.EX UP1, UPT, UR45, URZ, UPT, UP1 ;  /* 0x000000ff2d00728c */ /* 0x000fe2000bf25310 */
[----:B------:R-:W-:Y:S04]  /*58a0*/  PLOP3.LUT P1, PT, PT, PT, UP2, 0x80, 0x8 ;  /* 0x000000000008781c */ /* 0x000fe80003f2f028 */
[----:B------:R-:W-:Y:S06]  /*58b0*/  @UP2 UPLOP3.LUT UP0, UPT, UPT, UPT, UP1, 0x80, 0x8 ;  /* 0x000000000008289c */ /* 0x000fec0003f0f010 */
[----:B------:R-:W-:Y:S01]  /*58c0*/  PLOP3.LUT P0, PT, PT, PT, UP0, 0x80, 0x8 ;  /* 0x000000000008781c */ /* 0x000fe20003f0f008 */
[----:B------:R-:W-:Y:S01]  /*58d0*/  @!UPT UIADD3 URZ, UPT, UPT, URZ, URZ, URZ ;  /* 0x000000fffffff290 */ /* 0x000fe2000fffe0ff */
[----:B------:R-:W-:Y:S11]  /*58e0*/  BRA.U !UP1, `(.L_x_102) ;  /* 0x0000000109387547 */ /* 0x000ff6000b800000 */
[----:B------:R-:W-:Y:S01]  /*58f0*/  UISETP.NE.U32.AND UP0, UPT, UR38, URZ, UPT ;  /* 0x000000ff2600728c */ /* 0x000fe2000bf05070 */
[----:B------:R-:W-:Y:S02]  /*5900*/  HFMA2 R0, -RZ, RZ, 0, 5.9604644775390625e-08 ;  /* 0x00000001ff007431 */ /* 0x000fe400000001ff */
[----:B------:R-:W-:Y:S01]  /*5910*/  IMAD.MOV.U32 R91, RZ, RZ, 0x1 ;  /* 0x00000001ff5b7424 */ /* 0x000fe200078e00ff */
[----:B------:R-:W-:Y:S06]  /*5920*/  UISETP.NE.AND.EX UP0, UPT, UR39, URZ, UPT, UP0 ;  /* 0x000000ff2700728c */ /* 0x000fec000bf05300 */
[----:B------:R-:W-:Y:S05]  /*5930*/  PLOP3.LUT P2, PT, PT, PT, UP0, 0x80, 0x8 ;  /* 0x000000000008781c */ /* 0x000fea0003f4f008 */
[----:B------:R-:W1:Y:S01]  /*5940*/  @UP0 LDCU.64 UR6, c[0x0][0x888] ;  /* 0x00011100ff0607ac */ /* 0x000e620008000a00 */
[----:B------:R-:W-:Y:S07]  /*5950*/  @UP0 UIMAD UR4, UR36, UR44, URZ ;  /* 0x0000002c240402a4 */ /* 0x000fee000f8e02ff */
[----:B------:R-:W-:Y:S01]  /*5960*/  @!P2 PRMT R91, R0, 0x7610, R91 ;  /* 0x00007610005ba816 */ /* 0x000fe2000000005b */
[----:B-1----:R-:W-:Y:S03]  /*5970*/  @UP0 UIMAD.WIDE UR6, UR4, 0x4, UR6 ;  /* 0x00000004040608a5 */ /* 0x002fe6000f8e0206 */
[----:B------:R-:W1:Y:S03]  /*5980*/  @!UP0 LDCU UR4, c[0x0][0x880] ;  /* 0x00011000ff0487ac */ /* 0x000e660008000800 */
[----:B------:R-:W-:Y:S01]  /*5990*/  IMAD.U32 R2, RZ, RZ, UR6 ;  /* 0x00000006ff027e24 */ /* 0x000fe2000f8e00ff */
[----:B------:R-:W-:Y:S05]  /*59a0*/  MOV R3, UR7 ;  /* 0x0000000700037c02 */ /* 0x000fea0008000f00 */
[----:B-----5:R2:W5:Y:S02]  /*59b0*/  @P2 LDG.E R50, desc[UR46][R2.64] ;  /* 0x0000002e02322981 */ /* 0x020564000c1e1900 */
[----:B-12---:R-:W-:Y:S02]  /*59c0*/  @!P2 IMAD.U32 R50, RZ, RZ, UR4 ;  /* 0x00000004ff32ae24 */ /* 0x006fe4000f8e00ff */
.L_x_102:
[----:B------:R-:W-:Y:S05]  /*59d0*/  @!P4 BRA `(.L_x_103) ;  /* 0x000000000020c947 */ /* 0x000fea0003800000 */
[----:B------:R-:W-:Y:S04]  /*59e0*/  ISETP.NE.U32.AND P2, PT, R84, RZ, PT ;  /* 0x000000ff5400720c */ /* 0x000fe80003f45070 */
[----:B------:R-:W-:Y:S11]  /*59f0*/  ISETP.NE.AND.EX P2, PT, R85, RZ, PT, P2 ;  /* 0x000000ff5500720c */ /* 0x000ff60003f45320 */
[----:B------:R-:W-:Y:S02]  /*5a00*/  @!UPT UIADD3 URZ, UPT, UPT, URZ, URZ, URZ ;  /* 0x000000fffffff290 */ /* 0x000fe4000fffe0ff */
[----:B------:R-:W1:Y:S01]  /*5a10*/  @P2 LDC.64 R2, c[0x0][0x8a8] ;  /* 0x00022a00ff022b82 */ /* 0x000e620000000a00 */
[----:B------:R-:W-:Y:S04]  /*5a20*/  @P2 IMAD R0, R86, UR36, RZ ;  /* 0x0000002456002c24 */ /* 0x000fe8000f8e02ff */
[----:B-1----:R-:W-:Y:S05]  /*5a30*/  @P2 IMAD.WIDE R2, R0, 0x4, R2 ;  /* 0x0000000400022825 */ /* 0x002fea00078e0202 */
[----:B-----5:R1:W5:Y:S02]  /*5a40*/  @P2 LDG.E R46, desc[UR46][R2.64] ;  /* 0x0000002e022e2981 */ /* 0x020364000c1e1900 */
[----:B-1----:R-:W2:Y:S02]  /*5a50*/  @!P2 LDC R46, c[0x0][0x8a0] ;  /* 0x00022800ff2eab82 */ /* 0x002ea40000000800 */
.L_x_103:
[----:B-----5:R-:W-:Y:S01]  /*5a60*/  ISETP.NE.AND P2, PT, R50, RZ, PT ;  /* 0x000000ff3200720c */ /* 0x020fe20003f45270 */
[----:B------:R-:W-:Y:S01]  /*5a70*/  BSSY B1, `(.L_x_104) ;  /* 0x0000040000017945 */ /* 0x000fe20003800000 */
[----:B------:R-:W-:Y:S01]  /*5a80*/  SEL R7, RZ, 0xffffffff, P3 ;  /* 0xffffffffff077807 */ /* 0x000fe20001800000 */
[----:B------:R-:W-:Y:S01]  /*5a90*/  IMAD.MOV.U32 R55, RZ, RZ, 0x1 ;  /* 0x00000001ff377424 */ /* 0x000fe200078e00ff */
[----:B------:R-:W-:Y:S01]  /*5aa0*/  LOP3.LUT P3, RZ, R91, 0xff, RZ, 0xc0, !PT ;  /* 0x000000ff5bff7812 */ /* 0x000fe2000786c0ff */
[----:B------:R-:W-:Y:S01]  /*5ab0*/  IMAD R48, R44, 0x40, R47 ;  /* 0x000000402c307824 */ /* 0x000fe200078e022f */
[----:B------:R-:W-:Y:S02]  /*5ac0*/  @P1 SEL R0, RZ, 0xffffffff, P2 ;  /* 0xffffffffff001807 */ /* 0x000fe40001000000 */
[----:B------:R-:W-:Y:S02]  /*5ad0*/  CS2R R62, SRZ ;  /* 0x00000000003e7805 */ /* 0x000fe4000001ff00 */
[----:B------:R-:W-:Y:S02]  /*5ae0*/  LEA R3, R104, UR49, 0x3 ;  /* 0x0000003168037c11 */ /* 0x000fe4000f8e18ff */
[----:B------:R-:W-:Y:S02]  /*5af0*/  CS2R R60, SRZ ;  /* 0x00000000003c7805 */ /* 0x000fe4000001ff00 */
[----:B------:R-:W-:Y:S02]  /*5b00*/  @P0 SEL R0, R7, R0, !P3 ;  /* 0x0000000007000207 */ /* 0x000fe40005800000 */
[----:B------:R-:W-:Y:S02]  /*5b10*/  CS2R R58, SRZ ;  /* 0x00000000003a7805 */ /* 0x000fe4000001ff00 */
[----:B------:R-:W-:Y:S02]  /*5b20*/  LEA R110, R44, UR49, 0x3 ;  /* 0x000000312c6e7c11 */ /* 0x000fe4000f8e18ff */
[----:B------:R-:W-:Y:S02]  /*5b30*/  CS2R R56, SRZ ;  /* 0x0000000000387805 */ /* 0x000fe4000001ff00 */
[----:B------:R-:W-:Y:S02]  /*5b40*/  @P1 LOP3.LUT R0, R0, 0x1, RZ, 0xc0, !PT ;  /* 0x0000000100001812 */ /* 0x000fe400078ec0ff */
[----:B------:R-:W-:Y:S02]  /*5b50*/  SHF.L.U32 R5, R106, 0x1f, RZ ;  /* 0x0000001f6a057819 */ /* 0x000fe400000006ff */
[----:B------:R-:W-:Y:S02]  /*5b60*/  ISETP.NE.U32.OR P5, PT, R0, 0x1, !P1 ;  /* 0x000000010000780c */ /* 0x000fe40004fa5470 */
[----:B------:R-:W-:Y:S02]  /*5b70*/  SEL R0, RZ, 0xffffffff, P2 ;  /* 0xffffffffff007807 */ /* 0x000fe40001000000 */
[----:B------:R-:W-:Y:S02]  /*5b80*/  PLOP3.LUT P2, PT, PT, PT, UP1, 0x80, 0x8 ;  /* 0x000000000008781c */ /* 0x000fe40003f4f018 */
[----:B------:R-:W-:Y:S07]  /*5b90*/  P2R R64, PR, RZ, 0x20 ;  /* 0x00000020ff407803 */ /* 0x000fee0000000000 */
[----:B------:R-:W-:Y:S04]  /*5ba0*/  @P5 SHF.L.U32 R2, R99, 0x1f, RZ ;  /* 0x0000001f63025819 */ /* 0x000fe800000006ff */
[----:B------:R-:W1:Y:S01]  /*5bb0*/  @P5 SYNCS.PHASECHK.TRANS64.TRYWAIT P1, [R3+URZ+0x40], R2 ;  /* 0x00004002030055a7 */ /* 0x000e6200080211ff */
[----:B------:R-:W-:Y:S04]  /*5bc0*/  @P2 SEL R0, R7, R0, !P3 ;  /* 0x0000000007002207 */ /* 0x000fe80005800000 */
[----:B------:R-:W-:Y:S04]  /*5bd0*/  LOP3.LUT R0, R0, 0x1, RZ, 0xc0, !PT ;  /* 0x0000000100007812 */ /* 0x000fe800078ec0ff */
[----:B------:R-:W-:Y:S04]  /*5be0*/  ISETP.NE.U32.AND P4, PT, R0, 0x1, PT ;  /* 0x000000010000780c */ /* 0x000fe80003f85070 */
[----:B------:R-:W-:Y:S01]  /*5bf0*/  P2R R72, PR, RZ, 0x10 ;  /* 0x00000010ff487803 */ /* 0x000fe20000000000 */
[----:B------:R3:W4:Y:S01]  /*5c00*/  SYNCS.PHASECHK.TRANS64.TRYWAIT P0, [R110+URZ+0x90], R5 ;  /* 0x000090056e0075a7 */ /* 0x00072200080011ff */
[----:B-1----:R-:W-:Y:S01]  /*5c10*/  @P5 SEL R55, RZ, 0x1, !P1 ;  /* 0x00000001ff375807 */ /* 0x002fe20004800000 */
[----:B---3--:R-:W-:Y:S06]  /*5c20*/  @!P5 BRA `(.L_x_105) ;  /* 0x000000000090d947 */ /* 0x008fec0003800000 */
[----:B------:R-:W-:Y:S01]  /*5c30*/  @P4 IMAD R4, R104, 0x1000, R95 ;  /* 0x0000100068044824 */ /* 0x000fe200078e025f */
[----:B------:R-:W-:Y:S01]  /*5c40*/  LOP3.LUT P5, RZ, R96, 0x80, RZ, 0xc0, !PT ;  /* 0x0000008060ff7812 */ /* 0x000fe200078ac0ff */
[----:B------:R-:W-:Y:S01]  /*5c50*/  BSSY B0, `(.L_x_106) ;  /* 0x000000f000007945 */ /* 0x000fe20003800000 */
[----:B------:R-:W-:Y:S01]  /*5c60*/  ISETP.NE.AND P2, PT, R55, RZ, PT ;  /* 0x000000ff3700720c */ /* 0x000fe20003f45270 */
[----:B------:R-:W-:Y:S01]  /*5c70*/  @P4 VIADD R0, R4, UR49 ;  /* 0x0000003104004c36 */ /* 0x000fe20008000000 */
[----:B------:R-:W-:Y:S02]  /*5c80*/  PLOP3.LUT P1, PT, PT, PT, PT, 0x8, 0x80 ;  /* 0x000000000080781c */ /* 0x000fe40003f2e170 */
[----:B------:R-:W-:Y:S02]  /*5c90*/  CS2R R58, SRZ ;  /* 0x00000000003a7805 */ /* 0x000fe4000001ff00 */
[----:B------:R-:W-:Y:S01]  /*5ca0*/  @P4 PLOP3.LUT P1, PT, P5, PT, PT, 0x80, 0x8 ;  /* 0x000000000008481c */ /* 0x000fe20002f2f070 */
[C---:B------:R-:W-:Y:S01]  /*5cb0*/  @P4 VIADD R2, R0.reuse, 0x10 ;  /* 0x0000001000024836 */ /* 0x040fe20000000000 */
[----:B------:R-:W-:Y:S02]  /*5cc0*/  CS2R R56, SRZ ;  /* 0x0000000000387805 */ /* 0x000fe4000001ff00 */
[----:B------:R-:W-:Y:S02]  /*5cd0*/  CS2R R62, SRZ ;  /* 0x00000000003e7805 */ /* 0x000fe4000001ff00 */
[----:B------:R-:W-:Y:S07]  /*5ce0*/  CS2R R60, SRZ ;  /* 0x00000000003c7805 */ /* 0x000fee000001ff00 */
[----:B------:R-:W-:Y:S01]  /*5cf0*/  @P1 VIADD R2, R0, 0xfffffff0 ;  /* 0xfffffff000021836 */ /* 0x000fe20000000000 */
[----:B------:R-:W-:Y:S06]  /*5d00*/  @P2 BRA `(.L_x_107) ;  /* 0x00000000000c2947 */ /* 0x000fec0003800000 */
[----:B------:R-:W-:Y:S04]  /*5d10*/  SHF.L.U32 R0, R99, 0x1f, RZ ;  /* 0x0000001f63007819 */ /* 0x000fe800000006ff */
[----:B------:R-:W1:Y:S02]  /*5d20*/  SYNCS.PHASECHK.TRANS64.TRYWAIT P1, [R3+URZ+0x40], R0 ;  /* 0x00004000030075a7 */ /* 0x000e6400080211ff */
[----:B-1----:R-:W-:Y:S05]  /*5d30*/  @!P1 BRA `(.L_x_108) ;  /* 0x0000002400849947 */ /* 0x002fea0003800000 */
.L_x_107:
[----:B------:R-:W-:Y:S05]  /*5d40*/  BSYNC B0 ;  /* 0x0000000000007941 */ /* 0x000fea0003800000 */
.L_x_106:
[----:B------:R-:W-:Y:S01]  /*5d50*/  ISETP.NE.AND P1, PT, R72, RZ, PT ;  /* 0x000000ff4800720c */ /* 0x000fe20003f25270 */
[----:B-1----:R-:W-:Y:S02]  /*5d60*/  VIADD R3, R3, 0x50 ;  /* 0x0000005003037836 */ /* 0x002fe40000000000 */
[----:B------:R-:W-:Y:S02]  /*5d70*/  IMAD.U32 R0, RZ, RZ, UR37 ;  /* 0x00000025ff007e24 */ /* 0x000fe4000f8e00ff */
[----:B------:R-:W-:Y:S03]  /*5d80*/  VIADD R104, R104, 0x1 ;  /* 0x0000000168687836 */ /* 0x000fe60000000000 */
[----:B------:R-:W-:Y:S05]  /*5d90*/  PRMT R0, R0, 0x654, R3 ;  /* 0x0000065400007816 */ /* 0x000fea0000000003 */
[----:B------:R1:W3:Y:S04]  /*5da0*/  @P1 LDS.128 R56, [R4+UR49+0x200] ;  /* 0x0002003104381984 */ /* 0x0002e80008000c00 */
[----:B------:R1:W1:Y:S01]  /*5db0*/  @P1 LDS.128 R60, [R2+0x200] ;  /* 0x00020000023c1984 */ /* 0x0002620000000c00 */
[C---:B------:R-:W-:Y:S01]  /*5dc0*/  ISETP.NE.AND P1, PT, R104.reuse, 0x2, PT ;  /* 0x000000026800780c */ /* 0x040fe20003f25270 */
[----:B------:R-:W-:Y:S01]  /*5dd0*/  @!PT LDS RZ, [RZ] ;  /* 0x00000000fffff984 */ /* 0x000fe20000000800 */
[----:B------:R-:W-:Y:S01]  /*5de0*/  @!PT LDS RZ, [RZ] ;  /* 0x00000000fffff984 */ /* 0x000fe20000000800 */
[----:B------:R-:W-:Y:S01]  /*5df0*/  @!PT LDS RZ, [RZ] ;  /* 0x00000000fffff984 */ /* 0x000fe20000000800 */
[----:B------:R-:W-:Y:S01]  /*5e00*/  @!PT LDS RZ, [RZ] ;  /* 0x00000000fffff984 */ /* 0x000fe20000000800 */
[----:B------:R5:W-:Y:S06]  /*5e10*/  MEMBAR.ALL.CTA ;  /* 0x0000000000007992 */ /* 0x000bec0000008000 */
[----:B-----5:R-:W5:Y:S01]  /*5e20*/  FENCE.VIEW.ASYNC.S ;  /* 0x00000000000073c6 */ /* 0x020f620000000000 */
[----:B------:R-:W-:Y:S01]  /*5e30*/  SEL R104, R104, RZ, P1 ;  /* 0x000000ff68687207 */ /* 0x000fe20000800000 */
[----:B-----5:R5:W-:Y:S02]  /*5e40*/  SYNCS.ARRIVE.TRANS64.RED.A1T0 RZ, [R0+URZ], RZ ;  /* 0x000000ff00ff79a7 */ /* 0x020be400081004ff */
[----:B-----5:R-:W-:Y:S04]  /*5e50*/  SEL R0, RZ, 0x1, P1 ;  /* 0x00000001ff007807 */ /* 0x020fe80000800000 */
[----:B---3--:R-:W-:Y:S02]  /*5e60*/  LOP3.LUT R99, R99, R0, RZ, 0x3c, !PT ;  /* 0x0000000063637212 */ /* 0x008fe400078e3cff */
.L_x_105:
[----:B------:R-:W-:Y:S05]  /*5e70*/  BSYNC B1 ;  /* 0x0000000000017941 */ /* 0x000fea0003800000 */
.L_x_104:
[----:B------:R-:W-:Y:S04]  /*5e80*/  SHF.R.U32.HI R0, RZ, 0x15, R48 ;  /* 0x00000015ff007819 */ /* 0x000fe80000011630 */
[----:B------:R-:W-:Y:S01]  /*5e90*/  LOP3.LUT P1, RZ, R0, 0x3, R97, 0x48, !PT ;  /* 0x0000000300ff7812 */ /* 0x000fe20007824861 */
[----:B------:R-:W-:Y:S01]  /*5ea0*/  @!UPT UIADD3 URZ, UPT, UPT, URZ, URZ, URZ ;  /* 0x000000fffffff290 */ /* 0x000fe2000fffe0ff */
[----:B----4-:R-:W-:Y:S11]  /*5eb0*/  @P0 BRA `(.L_x_109) ;  /* 0x0000000000080947 */ /* 0x010ff60003800000 */
[----:B------:R-:W3:Y:S02]  /*5ec0*/  SYNCS.PHASECHK.TRANS64.TRYWAIT P0, [R110+URZ+0x90], R5 ;  /* 0x000090056e0075a7 */ /* 0x000ee400080011ff */
[----:B---3--:R-:W-:Y:S05]  /*5ed0*/  @!P0 BRA `(.L_x_110) ;  /* 0x0000002400308947 */ /* 0x008fea0003800000 */
.L_x_109:
[----:B------:R-:W-:Y:S05]  /*5ee0*/  @!P1 BRA `(.L_x_111) ;  /* 0x0000000000409947 */ /* 0x000fea0003800000 */
[----:B------:R-:W3:Y:S01]  /*5ef0*/  LDCU.64 UR8, c[0x4][0x70] ;  /* 0x01000e00ff0877ac */ /* 0x000ee20008000a00 */
[----:B------:R-:W-:Y:S01]  /*5f00*/  MOV R3, 0x0 ;  /* 0x0000000000037802 */ /* 0x000fe20000000f00 */
[----:B------:R-:W-:Y:S02]  /*5f10*/  HFMA2 R12, -RZ, RZ, 0, 5.9604644775390625e-08 ;  /* 0x00000001ff0c7431 */ /* 0x000fe400000001ff */
[----:B------:R-:W-:Y:S02]  /*5f20*/  IMAD.MOV.U32 R8, RZ, RZ, 0x192 ;  /* 0x00000192ff087424 */ /* 0x000fe400078e00ff */
[----:B------:R-:W-:Y:S01]  /*5f30*/  IMAD.MOV.U32 R13, RZ, RZ, RZ ;  /* 0x000000ffff0d7224 */ /* 0x000fe200078e00ff */
[----:B------:R-:W4:Y:S01]  /*5f40*/  LDCU.64 UR6, c[0x4][0x78] ;  /* 0x01000f00ff0677ac */ /* 0x000f220008000a00 */
[----:B-1----:R-:W1:Y:S01]  /*5f50*/  LDC.64 R2, c[0x4][R3] ;  /* 0x0100000003027b82 */ /* 0x002e620000000a00 */
[----:B------:R-:W5:Y:S01]  /*5f60*/  LDCU.64 UR4, c[0x4][0x10] ;  /* 0x01000200ff0477ac */ /* 0x000f620008000a00 */
[----:B---3--:R-:W-:Y:S01]  /*5f70*/  MOV R5, UR9 ;  /* 0x0000000900057c02 */ /* 0x008fe20008000f00 */
[----:B------:R-:W-:Y:S01]  /*5f80*/  IMAD.U32 R4, RZ, RZ, UR8 ;  /* 0x00000008ff047e24 */ /* 0x000fe2000f8e00ff */
[----:B----4-:R-:W-:Y:S01]  /*5f90*/  MOV R7, UR7 ;  /* 0x0000000700077c02 */ /* 0x010fe20008000f00 */
[----:B------:R-:W-:Y:S01]  /*5fa0*/  IMAD.U32 R6, RZ, RZ, UR6 ;  /* 0x00000006ff067e24 */ /* 0x000fe2000f8e00ff */
[----:B-----5:R-:W-:Y:S01]  /*5fb0*/  MOV R11, UR5 ;  /* 0x00000005000b7c02 */ /* 0x020fe20008000f00 */
[----:B------:R-:W-:Y:S02]  /*5fc0*/  IMAD.U32 R10, RZ, RZ, UR4 ;  /* 0x00000004ff0a7e24 */ /* 0x000fe4000f8e00ff */
[----:B------:R-:W-:Y:S07]  /*5fd0*/  LEPC R20, `(.L_x_111) ;  /* 0x000000001014794e */ /* 0x000fee0000000000 */
[----:B-12---:R-:W-:Y:S05]  /*5fe0*/  CALL.ABS.NOINC R2 ;  /* 0x0000000002007343 */ /* 0x006fea0003c00000 */
.L_x_111:
[----:B------:R-:W-:Y:S05]  /*5ff0*/  WARPSYNC.ALL ;  /* 0x0000000000007948 */ /* 0x000fea0003800000 */
[----:B------:R-:W-:Y:S01]  /*6000*/  R2UR UR4, R48 ;  /* 0x00000000300472ca */ /* 0x000fe200000e0000 */
[----:B------:R-:W-:Y:S01]  /*6010*/  HFMA2 R70, -RZ, RZ, 0, 9.5367431640625e-07 ;  /* 0x00000010ff467431 */ /* 0x000fe200000001ff */
[C---:B------:R-:W-:Y:S01]  /*6020*/  PRMT R49, R56.reuse, 0x8880, RZ ;  /* 0x0000888038317816 */ /* 0x040fe200000000ff */
[----:B------:R-:W-:Y:S01]  /*6030*/  BSSY.RECONVERGENT B0, `(.L_x_112) ;  /* 0x00000a4000007945 */ /* 0x000fe20003800200 */
[C---:B------:R-:W-:Y:S02]  /*6040*/  SHF.L.U32 R51, R56.reuse, 0x10, RZ ;  /* 0x0000001038337819 */ /* 0x040fe400000006ff */
[----:B------:R-:W-:Y:S02]  /*6050*/  SHF.L.U32 R52, R56, 0x8, RZ ;  /* 0x0000000838347819 */ /* 0x000fe400000006ff */
[----:B------:R-:W-:Y:S02]  /*6060*/  SHF.R.S32.HI R51, RZ, 0x18, R51 ;  /* 0x00000018ff337819 */ /* 0x000fe40000011433 */
[----:B------:R-:W-:Y:S02]  /*6070*/  PRMT R53, R57, 0x8880, RZ ;  /* 0x0000888039357816 */ /* 0x000fe400000000ff */
[----:B------:R-:W-:Y:S01]  /*6080*/  ISETP.NE.AND P6, PT, R64, RZ, PT ;  /* 0x000000ff4000720c */ /* 0x000fe20003fc5270 */
[----:B-1-3--:R-:W2:Y:S01]  /*6090*/  LDTM.x32 R4, tmem[UR4] ;  /* 0x00000004000479ee */ /* 0x00aea200082c0000 */
[----:B------:R-:W-:Y:S02]  /*60a0*/  IADD3 R73, PT, PT, R95, UR49, RZ ;  /* 0x000000315f497c10 */ /* 0x000fe4000fffe0ff */
[----:B------:R-:W-:Y:S02]  /*60b0*/  LOP3.LUT P5, RZ, R96, 0x80, RZ, 0xc0, !PT ;  /* 0x0000008060ff7812 */ /* 0x000fe400078ac0ff */
[----:B------:R-:W-:Y:S02]  /*60c0*/  PRMT R54, R59, 0x8880, RZ ;  /* 0x000088803b367816 */ /* 0x000fe400000000ff */
[----:B------:R-:W-:Y:S02]  /*60d0*/  SEL R74, R70, 0xfffffff0, !P5 ;  /* 0xfffffff0464a7807 */ /* 0x000fe40006800000 */
[----:B------:R-:W-:Y:S02]  /*60e0*/  ISETP.NE.AND P0, PT, R108, RZ, PT ;  /* 0x000000ff6c00720c */ /* 0x000fe40003f05270 */
[----:B------:R-:W-:Y:S01]  /*60f0*/  IADD3 R112, PT, PT, R73, R74, RZ ;  /* 0x0000004a49707210 */ /* 0x000fe20007ffe0ff */
[C---:B--2---:R-:W-:Y:S02]  /*6100*/  IMAD R0, R46.reuse, R4, RZ ;  /* 0x000000042e007224 */ /* 0x044fe400078e02ff */
[C---:B------:R-:W-:Y:S02]  /*6110*/  IMAD R2, R46.reuse, R5, RZ ;  /* 0x000000052e027224 */ /* 0x040fe400078e02ff */
[----:B------:R-:W-:Y:S01]  /*6120*/  IMAD R0, R49, R50, R0 ;  /* 0x0000003231007224 */ /* 0x000fe200078e0200 */
[----:B------:R-:W-:Y:S01]  /*6130*/  SHF.R.S32.HI R49, RZ, 0x18, R52 ;  /* 0x00000018ff317819 */ /* 0x000fe20000011434 */
[C---:B------:R-:W-:Y:S02]  /*6140*/  IMAD R3, R46.reuse, R6, RZ ;  /* 0x000000062e037224 */ /* 0x040fe400078e02ff */
[-C--:B------:R-:W-:Y:S01]  /*6150*/  IMAD R2, R51, R50.reuse, R2 ;  /* 0x0000003233027224 */ /* 0x080fe200078e0202 */
[----:B------:R-:W-:Y:S01]  /*6160*/  SHF.R.S32.HI R51, RZ, 0x18, R56 ;  /* 0x00000018ff337819 */ /* 0x000fe20000011438 */
[C---:B------:R-:W-:Y:S02]  /*6170*/  IMAD R7, R46.reuse, R7, RZ ;  /* 0x000000072e077224 */ /* 0x040fe400078e02ff */
[----:B------:R-:W-:Y:S01]  /*6180*/  IMAD R3, R49, R50, R3 ;  /* 0x0000003231037224 */ /* 0x000fe200078e0203 */
[----:B------:R-:W-:Y:S01]  /*6190*/  MOV R49, R53 ;  /* 0x0000003500317202 */ /* 0x000fe20000000f00 */
[C---:B------:R-:W-:Y:S01]  /*61a0*/  IMAD.U32 R52, R57.reuse, 0x10000, RZ ;  /* 0x0001000039347824 */ /* 0x040fe200078e00ff */
[----:B------:R-:W-:Y:S01]  /*61b0*/  SHF.L.U32 R53, R57, 0x8, RZ ;  /* 0x0000000839357819 */ /* 0x000fe200000006ff */
[C---:B------:R-:W-:Y:S02]  /*61c0*/  IMAD R4, R46.reuse, R8, RZ ;  /* 0x000000082e047224 */ /* 0x040fe400078e02ff */
[-C--:B------:R-:W-:Y:S01]  /*61d0*/  IMAD R7, R51, R50.reuse, R7 ;  /* 0x0000003233077224 */ /* 0x080fe200078e0207 */
[----:B------:R-:W-:Y:S01]  /*61e0*/  SHF.R.S32.HI R51, RZ, 0x18, R52 ;  /* 0x00000018ff337819 */ /* 0x000fe20000011434 */
[C---:B------:R-:W-:Y:S01]  /*61f0*/  IMAD R5, R46.reuse, R9, RZ ;  /* 0x000000092e057224 */ /* 0x040fe200078e02ff */
[----:B------:R-:W-:Y:S01]  /*6200*/  SHF.R.S32.HI R52, RZ, 0x18, R57 ;  /* 0x00000018ff347819 */ /* 0x000fe20000011439 */
[----:B------:R-:W-:Y:S01]  /*6210*/  IMAD R4, R49, R50, R4 ;  /* 0x0000003231047224 */ /* 0x000fe200078e0204 */
[----:B------:R-:W-:Y:S01]  /*6220*/  SHF.R.S32.HI R49, RZ, 0x18, R53 ;  /* 0x00000018ff317819 */ /* 0x000fe20000011435 */
[----:B------:R-:W-:Y:S01]  /*6230*/  IMAD R6, R46, R10, RZ ;  /* 0x0000000a2e067224 */ /* 0x000fe200078e02ff */
[----:B------:R-:W-:Y:S01]  /*6240*/  PRMT R53, R58, 0x8880, RZ ;  /* 0x000088803a357816 */ /* 0x000fe200000000ff */
[----:B------:R-:W-:Y:S01]  /*6250*/  IMAD R11, R46, R11, RZ ;  /* 0x0000000b2e0b7224 */ /* 0x000fe200078e02ff */
[----:B------:R-:W-:Y:S01]  /*6260*/  I2IP.S8.S32.SAT R65, R7, R3, RZ ;  /* 0x0000000307417239 */ /* 0x000fe200000014ff */
[----:B------:R-:W-:Y:S02]  /*6270*/  IMAD R5, R51, R50, R5 ;  /* 0x0000003233057224 */ /* 0x000fe400078e0205 */
[----:B------:R-:W-:Y:S01]  /*6280*/  IMAD.U32 R51, R58, 0x10000, RZ ;  /* 0x000100003a337824 */ /* 0x000fe200078e00ff */
[----:B------:R-:W-:Y:S01]  /*6290*/  I2IP.S8.S32.SAT R64, R2, R0, R65 ;  /* 0x0000000002407239 */ /* 0x000fe20000001441 */
[----:B------:R-:W-:Y:S01]  /*62a0*/  IMAD R6, R49, R50, R6 ;  /* 0x0000003231067224 */ /* 0x000fe200078e0206 */
[----:B------:R-:W-:Y:S01]  /*62b0*/  MOV R49, R53 ;  /* 0x0000003500317202 */ /* 0x000fe20000000f00 */
[----:B------:R-:W-:Y:S01]  /*62c0*/  IMAD R8, R46, R12, RZ ;  /* 0x0000000c2e087224 */ /* 0x000fe200078e02ff */
[----:B------:R-:W-:Y:S01]  /*62d0*/  SHF.R.S32.HI R51, RZ, 0x18, R51 ;  /* 0x00000018ff337819 */ /* 0x000fe20000011433 */
[-C--:B------:R-:W-:Y:S01]  /*62e0*/  IMAD R11, R52, R50.reuse, R11 ;  /* 0x00000032340b7224 */ /* 0x080fe200078e020b */
[----:B------:R-:W-:Y:S01]  /*62f0*/  SHF.L.U32 R52, R58, 0x8, RZ ;  /* 0x000000083a347819 */ /* 0x000fe200000006ff */
[C---:B------:R-:W-:Y:S01]  /*6300*/  IMAD R9, R46.reuse, R13, RZ ;  /* 0x0000000d2e097224 */ /* 0x040fe200078e02ff */
[----:B------:R-:W-:Y:S01]  /*6310*/  SHF.L.U32 R53, R59, 0x8, RZ ;  /* 0x000000083b357819 */ /* 0x000fe200000006ff */
[----:B------:R-:W-:Y:S01]  /*6320*/  IMAD R8, R49, R50, R8 ;  /* 0x0000003231087224 */ /* 0x000fe200078e0208 */
[----:B------:R-:W-:Y:S01]  /*6330*/  SHF.R.S32.HI R49, RZ, 0x18, R52 ;  /* 0x00000018ff317819 */ /* 0x000fe20000011434 */
[C---:B------:R-:W-:Y:S01]  /*6340*/  IMAD R10, R46.reuse, R14, RZ ;  /* 0x0000000e2e0a7224 */ /* 0x040fe200078e02ff */
[----:B------:R-:W-:Y:S01]  /*6350*/  I2IP.S8.S32.SAT R65, R11, R6, RZ ;  /* 0x000000060b417239 */ /* 0x000fe200000014ff */
[----:B------:R-:W-:Y:S01]  /*6360*/  IMAD R9, R51, R50, R9 ;  /* 0x0000003233097224 */ /* 0x000fe200078e0209 */
[----:B------:R-:W-:Y:S01]  /*6370*/  SHF.R.S32.HI R51, RZ, 0x18, R58 ;  /* 0x00000018ff337819 */ /* 0x000fe2000001143a */
[----:B------:R-:W-:Y:S01]  /*6380*/  IMAD.U32 R52, R59, 0x10000, RZ ;  /* 0x000100003b347824 */ /* 0x000fe200078e00ff */
[----:B------:R-:W-:Y:S01]  /*6390*/  I2IP.S8.S32.SAT R65, R5, R4, R65 ;  /* 0x0000000405417239 */ /* 0x000fe20000001441 */
[C---:B------:R-:W-:Y:S01]  /*63a0*/  IMAD R15, R46.reuse, R15, RZ ;  /* 0x0000000f2e0f7224 */ /* 0x040fe200078e02ff */
[----:B------:R-:W-:Y:S01]  /*63b0*/  SHF.R.S32.HI R53, RZ, 0x18, R53 ;  /* 0x00000018ff357819 */ /* 0x000fe20000011435 */
[----:B------:R-:W-:Y:S01]  /*63c0*/  IMAD R10, R49, R50, R10 ;  /* 0x00000032310a7224 */ /* 0x000fe200078e020a */
[----:B------:R-:W-:Y:S01]  /*63d0*/  MOV R49, R54 ;  /* 0x0000003600317202 */ /* 0x000fe20000000f00 */
[C---:B------:R-:W-:Y:S01]  /*63e0*/  IMAD R12, R46.reuse, R16, RZ ;  /* 0x000000102e0c7224 */ /* 0x040fe200078e02ff */
[----:B------:R-:W-:Y:S01]  /*63f0*/  SHF.R.S32.HI R52, RZ, 0x18, R52 ;  /* 0x00000018ff347819 */ /* 0x000fe20000011434 */
[C---:B------:R-:W-:Y:S02]  /*6400*/  IMAD R13, R46.reuse, R17, RZ ;  /* 0x000000112e0d7224 */ /* 0x040fe400078e02ff */
[----:B------:R-:W-:Y:S01]  /*6410*/  IMAD R15, R51, R50, R15 ;  /* 0x00000032330f7224 */ /* 0x000fe200078e020f */
[----:B------:R-:W-:Y:S01]  /*6420*/  SHF.R.S32.HI R51, RZ, 0x18, R59 ;  /* 0x00000018ff337819 */ /* 0x000fe2000001143b */
[C---:B------:R-:W-:Y:S02]  /*6430*/  IMAD R14, R46.reuse, R18, RZ ;  /* 0x000000122e0e7224 */ /* 0x040fe400078e02ff */
[----:B------:R-:W-:Y:S01]  /*6440*/  IMAD R12, R49, R50, R12 ;  /* 0x00000032310c7224 */ /* 0x000fe200078e020c */
[----:B------:R-:W-:Y:S01]  /*6450*/  I2IP.S8.S32.SAT R66, R15, R10, RZ ;  /* 0x0000000a0f427239 */ /* 0x000fe200000014ff */
[----:B------:R-:W-:Y:S01]  /*6460*/  IMAD R19, R46, R19, RZ ;  /* 0x000000132e137224 */ /* 0x000fe200078e02ff */
[----:B------:R-:W-:Y:S01]  /*6470*/  PRMT R49, R60, 0x8880, RZ ;  /* 0x000088803c317816 */ /* 0x000fe200000000ff */
[----:B------:R-:W-:Y:S01]  /*6480*/  IMAD R13, R52, R50, R13 ;  /* 0x00000032340d7224 */ /* 0x000fe200078e020d */
[----:B------:R-:W-:Y:S01]  /*6490*/  I2IP.S8.S32.SAT R66, R9, R8, R66 ;  /* 0x0000000809427239 */ /* 0x000fe20000001442 */
[-C--:B------:R-:W-:Y:S01]  /*64a0*/  IMAD R14, R53, R50.reuse, R14 ;  /* 0x00000032350e7224 */ /* 0x080fe200078e020e */
[----:B------:R-:W-:Y:S01]  /*64b0*/  PRMT R53, R61, 0x8880, RZ ;  /* 0x000088803d357816 */ /* 0x000fe200000000ff */
[----:B------:R-:W-:Y:S01]  /*64c0*/  IMAD R19, R51, R50, R19 ;  /* 0x0000003233137224 */ /* 0x000fe200078e0213 */
[----:B------:R-:W-:Y:S01]  /*64d0*/  SHF.L.U32 R52, R61, 0x10, RZ ;  /* 0x000000103d347819 */ /* 0x000fe200000006ff */
[----:B------:R-:W-:Y:S02]  /*64e0*/  IMAD R16, R46, R20, RZ ;  /* 0x000000142e107224 */ /* 0x000fe400078e02ff */
[C---:B------:R-:W-:Y:S01]  /*64f0*/  IMAD.U32 R51, R60.reuse, 0x10000, RZ ;  /* 0x000100003c337824 */ /* 0x040fe200078e00ff */
[----:B------:R-:W-:Y:S01]  /*6500*/  I2IP.S8.S32.SAT R67, R19, R14, RZ ;  /* 0x0000000e13437239 */ /* 0x000fe200000014ff */
[----:B------:R-:W-:Y:S01]  /*6510*/  IMAD R16, R49, R50, R16 ;  /* 0x0000003231107224 */ /* 0x000fe200078e0210 */
[----:B------:R-:W-:Y:S01]  /*6520*/  SHF.L.U32 R49, R60, 0x8, RZ ;  /* 0x000000083c317819 */ /* 0x000fe200000006ff */
[C---:B------:R-:W-:Y:S01]  /*6530*/  IMAD R17, R46.reuse, R21, RZ ;  /* 0x000000152e117224 */ /* 0x040fe200078e02ff */
[----:B------:R-:W-:Y:S01]  /*6540*/  SHF.R.S32.HI R51, RZ, 0x18, R51 ;  /* 0x00000018ff337819 */ /* 0x000fe20000011433 */
[C---:B------:R-:W-:Y:S01]  /*6550*/  IMAD R18, R46.reuse, R22, RZ ;  /* 0x000000162e127224 */ /* 0x040fe200078e02ff */
[----:B------:R-:W-:Y:S01]  /*6560*/  SHF.R.S32.HI R49, RZ, 0x18, R49 ;  /* 0x00000018ff317819 */ /* 0x000fe20000011431 */
[C---:B------:R-:W-:Y:S01]  /*6570*/  IMAD R23, R46.reuse, R23, RZ ;  /* 0x000000172e177224 */ /* 0x040fe200078e02ff */
[----:B------:R-:W-:Y:S01]  /*6580*/  I2IP.S8.S32.SAT R67, R13, R12, R67 ;  /* 0x0000000c0d437239 */ /* 0x000fe20000001443 */
[----:B------:R-:W-:Y:S01]  /*6590*/  IMAD R17, R51, R50, R17 ;  /* 0x0000003233117224 */ /* 0x000fe200078e0211 */
[----:B------:R-:W-:Y:S01]  /*65a0*/  SHF.R.S32.HI R51, RZ, 0x18, R60 ;  /* 0x00000018ff337819 */ /* 0x000fe2000001143c */
[----:B------:R-:W-:Y:S01]  /*65b0*/  IMAD.SHL.U32 R54, R61, 0x100, RZ ;  /* 0x000001003d367824 */ /* 0x000fe200078e00ff */
[----:B------:R-:W-:Y:S01]  /*65c0*/  SHF.R.S32.HI R52, RZ, 0x18, R52 ;  /* 0x00000018ff347819 */ /* 0x000fe20000011434 */
[C---:B------:R-:W-:Y:S01]  /*65d0*/  IMAD R20, R46.reuse, R24, RZ ;  /* 0x000000182e147224 */ /* 0x040fe200078e02ff */
[----:B------:R1:W-:Y:S01]  /*65e0*/  STS.128 [R95+UR49+0x2200], R64 ;  /* 0x002200405f007988 */ /* 0x0003e20008000c31 */
[-C--:B------:R-:W-:Y:S01]  /*65f0*/  IMAD R18, R49, R50.reuse, R18 ;  /* 0x0000003231127224 */ /* 0x080fe200078e0212 */
[----:B------:R-:W-:Y:S01]  /*6600*/  SHF.R.S32.HI R49, RZ, 0x18, R54 ;  /* 0x00000018ff317819 */ /* 0x000fe20000011436 */
[C---:B------:R-:W-:Y:S01]  /*6610*/  IMAD R21, R46.reuse, R25, RZ ;  /* 0x000000192e157224 */ /* 0x040fe200078e02ff */
[----:B------:R-:W-:Y:S01]  /*6620*/  SHF.R.S32.HI R54, RZ, 0x18, R63 ;  /* 0x00000018ff367819 */ /* 0x000fe2000001143f */
[----:B------:R-:W-:Y:S01]  /*6630*/  IMAD R23, R51, R50, R23 ;  /* 0x0000003233177224 */ /* 0x000fe200078e0217 */
[----:B------:R-:W-:Y:S01]  /*6640*/  SHF.R.S32.HI R51, RZ, 0x18, R61 ;  /* 0x00000018ff337819 */ /* 0x000fe2000001143d */
[C---:B------:R-:W-:Y:S02]  /*6650*/  IMAD R22, R46.reuse, R26, RZ ;  /* 0x0000001a2e167224 */ /* 0x040fe400078e02ff */
[----:B------:R-:W-:Y:S01]  /*6660*/  IMAD R20, R53, R50, R20 ;  /* 0x0000003235147224 */ /* 0x000fe200078e0214 */
[----:B------:R-:W-:Y:S01]  /*6670*/  I2IP.S8.S32.SAT R68, R23, R18, RZ ;  /* 0x0000001217447239 */ /* 0x000fe200000014ff */
[----:B------:R-:W-:Y:S01]  /*6680*/  IMAD R27, R46, R27, RZ ;  /* 0x0000001b2e1b7224 */ /* 0x000fe200078e02ff */
[----:B------:R-:W-:Y:S01]  /*6690*/  SHF.L.U32 R53, R62, 0x8, RZ ;  /* 0x000000083e357819 */ /* 0x000fe200000006ff */
[-C--:B------:R-:W-:Y:S01]  /*66a0*/  IMAD R21, R52, R50.reuse, R21 ;  /* 0x0000003234157224 */ /* 0x080fe200078e0215 */
[C---:B------:R-:W-:Y:S01]  /*66b0*/  SHF.L.U32 R52, R62.reuse, 0x10, RZ ;  /* 0x000000103e347819 */ /* 0x040fe200000006ff */
[----:B------:R-:W-:Y:S01]  /*66c0*/  IMAD R22, R49, R50, R22 ;  /* 0x0000003231167224 */ /* 0x000fe200078e0216 */
[----:B------:R-:W-:Y:S01]  /*66d0*/  PRMT R49, R62, 0x8880, RZ ;  /* 0x000088803e317816 */ /* 0x000fe200000000ff */
[C---:B------:R-:W-:Y:S01]  /*66e0*/  IMAD R24, R46.reuse, R28, RZ ;  /* 0x0000001c2e187224 */ /* 0x040fe200078e02ff */
[----:B------:R-:W-:Y:S01]  /*66f0*/  I2IP.S8.S32.SAT R68, R17, R16, R68 ;  /* 0x0000001011447239 */ /* 0x000fe20000001444 */
[----:B------:R-:W-:Y:S01]  /*6700*/  IMAD R27, R51, R50, R27 ;  /* 0x00000032331b7224 */ /* 0x000fe200078e021b */
[----:B------:R-:W-:Y:S01]  /*6710*/  SHF.R.S32.HI R51, RZ, 0x18, R52 ;  /* 0x00000018ff337819 */ /* 0x000fe20000011434 */
[C---:B------:R-:W-:Y:S01]  /*6720*/  IMAD R25, R46.reuse, R29, RZ ;  /* 0x0000001d2e197224 */ /* 0x040fe200078e02ff */
[----:B------:R-:W-:Y:S01]  /*6730*/  SHF.R.S32.HI R53, RZ, 0x18, R53 ;  /* 0x00000018ff357819 */ /* 0x000fe20000011435 */
[C---:B------:R-:W-:Y:S01]  /*6740*/  IMAD R26, R46.reuse, R30, RZ ;  /* 0x0000001e2e1a7224 */ /* 0x040fe200078e02ff */
[----:B------:R-:W-:Y:S01]  /*6750*/  I2IP.S8.S32.SAT R69, R27, R22, RZ ;  /* 0x000000161b457239 */ /* 0x000fe200000014ff */
[-C--:B------:R-:W-:Y:S01]  /*6760*/  IMAD R24, R49, R50.reuse, R24 ;  /* 0x0000003231187224 */ /* 0x080fe200078e0218 */
[----:B------:R-:W-:Y:S01]  /*6770*/  SHF.L.U32 R52, R63, 0x10, RZ ;  /* 0x000000103f347819 */ /* 0x000fe200000006ff */
[----:B------:R-:W-:Y:S01]  /*6780*/  IMAD R25, R51, R50, R25 ;  /* 0x0000003233197224 */ /* 0x000fe200078e0219 */
[----:B------:R-:W-:Y:S01]  /*6790*/  I2IP.S8.S32.SAT R69, R21, R20, R69 ;  /* 0x0000001415457239 */ /* 0x000fe20000001445 */
[----:B------:R-:W-:Y:S01]  /*67a0*/  IMAD R26, R53, R50, R26 ;  /* 0x00000032351a7224 */ /* 0x000fe200078e021a */
[----:B------:R-:W-:Y:S01]  /*67b0*/  SHF.R.S32.HI R49, RZ, 0x18, R62 ;  /* 0x00000018ff317819 */ /* 0x000fe2000001143e */
[C---:B------:R-:W-:Y:S01]  /*67c0*/  IMAD R31, R46.reuse, R31, RZ ;  /* 0x0000001f2e1f7224 */ /* 0x040fe200078e02ff */
[C---:B------:R-:W-:Y:S01]  /*67d0*/  PRMT R51, R63.reuse, 0x8880, RZ ;  /* 0x000088803f337816 */ /* 0x040fe200000000ff */
[----:B------:R-:W-:Y:S01]  /*67e0*/  IMAD.SHL.U32 R53, R63, 0x100, RZ ;  /* 0x000001003f357824 */ /* 0x000fe200078e00ff */
[----:B------:R-:W-:Y:S01]  /*67f0*/  SHF.R.S32.HI R52, RZ, 0x18, R52 ;  /* 0x00000018ff347819 */ /* 0x000fe20000011434 */
[C---:B------:R-:W-:Y:S02]  /*6800*/  IMAD R28, R46.reuse, R32, RZ ;  /* 0x000000202e1c7224 */ /* 0x040fe400078e02ff */
[C---:B------:R-:W-:Y:S01]  /*6810*/  IMAD R29, R46.reuse, R33, RZ ;  /* 0x000000212e1d7224 */ /* 0x040fe200078e02ff */
[----:B------:R-:W-:Y:S01]  /*6820*/  SHF.R.S32.HI R53, RZ, 0x18, R53 ;  /* 0x00000018ff357819 */ /* 0x000fe20000011435 */
[-C--:B------:R-:W-:Y:S02]  /*6830*/  IMAD R31, R49, R50.reuse, R31 ;  /* 0x00000032311f7224 */ /* 0x080fe400078e021f */
[----:B------:R-:W-:Y:S02]  /*6840*/  IMAD R28, R51, R50, R28 ;  /* 0x00000032331c7224 */ /* 0x000fe400078e021c */
[----:B------:R-:W-:Y:S01]  /*6850*/  IMAD R30, R46, R34, RZ ;  /* 0x000000222e1e7224 */ /* 0x000fe200078e02ff */
[----:B------:R-:W-:Y:S01]  /*6860*/  I2IP.S8.S32.SAT R75, R31, R26, RZ ;  /* 0x0000001a1f4b7239 */ /* 0x000fe200000014ff */
[----:B------:R-:W-:Y:S02]  /*6870*/  IMAD R29, R52, R50, R29 ;  /* 0x00000032341d7224 */ /* 0x000fe400078e021d */
[----:B------:R-:W-:Y:S01]  /*6880*/  IMAD R35, R46, R35, RZ ;  /* 0x000000232e237224 */ /* 0x000fe200078e02ff */
[----:B------:R-:W-:Y:S01]  /*6890*/  I2IP.S8.S32.SAT R70, R25, R24, R75 ;  /* 0x0000001819467239 */ /* 0x000fe2000000144b */
[-C--:B------:R-:W-:Y:S01]  /*68a0*/  IMAD R30, R53, R50.reuse, R30 ;  /* 0x00000032351e7224 */ /* 0x080fe200078e021e */
[----:B------:R-:W-:Y:S01]  /*68b0*/  LEA R75, R104, UR49, 0x3 ;  /* 0x00000031684b7c11 */ /* 0x000fe2000f8e18ff */
[----:B------:R-:W-:Y:S05]  /*68c0*/  IMAD R35, R54, R50, R35 ;  /* 0x0000003236237224 */ /* 0x000fea00078e0223 */
[----:B------:R-:W-:Y:S04]  /*68d0*/  I2IP.S8.S32.SAT R76, R35, R30, RZ ;  /* 0x0000001e234c7239 */ /* 0x000fe800000014ff */
[----:B------:R-:W-:Y:S02]  /*68e0*/  I2IP.S8.S32.SAT R71, R29, R28, R76 ;  /* 0x0000001c1d477239 */ /* 0x000fe4000000144c */
[----:B------:R-:W-:Y:S03]  /*68f0*/  @P6 SHF.L.U32 R76, R99, 0x1f, RZ ;  /* 0x0000001f634c6819 */ /* 0x000fe600000006ff */
[----:B------:R1:W-:Y:S01]  /*6900*/  STS.128 [R112+0x2200], R68 ;  /* 0x0022004470007388 */ /* 0x0003e20000000c00 */
[----:B------:R-:W-:Y:S01]  /*6910*/  @!PT LDS RZ, [RZ] ;  /* 0x00000000fffff984 */ /* 0x000fe20000000800 */
[----:B------:R-:W-:Y:S01]  /*6920*/  @!PT LDS RZ, [RZ] ;  /* 0x00000000fffff984 */ /* 0x000fe20000000800 */
[----:B------:R-:W-:Y:S01]  /*6930*/  @!PT LDS RZ, [RZ] ;  /* 0x00000000fffff984 */ /* 0x000fe20000000800 */
[----:B------:R-:W-:Y:S01]  /*6940*/  @!PT LDS RZ, [RZ] ;  /* 0x00000000fffff984 */ /* 0x000fe20000000800 */
[----:B------:R2:W-:Y:S07]  /*6950*/  MEMBAR.ALL.CTA ;  /* 0x0000000000007992 */ /* 0x0005ee0000008000 */
[----:B--2---:R-:W2:Y:S02]  /*6960*/  FENCE.VIEW.ASYNC.S ;  /* 0x00000000000073c6 */ /* 0x004ea40000000000 */
[----:B--2---:R-:W-:Y:S06]  /*6970*/  BAR.SYNC.DEFER_BLOCKING 0x1, 0x80 ;  /* 0x0042000000007b1d */ /* 0x004fec0000010000 */
[----:B------:R-:W-:Y:S05]  /*6980*/  @P0 BRA `(.L_x_113) ;  /* 0x0000000000380947 */ /* 0x000fea0003800000 */
[----:B------:R-:W-:Y:S02]  /*6990*/  UIADD3 UR4, UPT, UPT, UR49, 0x2200, URZ ;  /* 0x0000220031047890 */ /* 0x000fe4000fffe0ff */
[----:B------:R-:W-:Y:S01]  /*69a0*/  UIADD3 UR8, UP0, UPT, UR52, 0x680, URZ ;  /* 0x0000068034087890 */ /* 0x000fe2000ff1e0ff */
[----:B------:R-:W-:Y:S01]  /*69b0*/  UMOV UR43, UR36 ;  /* 0x00000024002b7c82 */ /* 0x000fe20008000000 */
[----:B------:R-:W-:Y:S02]  /*69c0*/  UIADD3 UR5, UPT, UPT, UR41, 0x40, URZ ;  /* 0x0000004029057890 */ /* 0x000fe4000fffe0ff */
[----:B------:R-:W-:Y:S01]  /*69d0*/  MOV R107, UR4 ;  /* 0x00000004006b7c02 */ /* 0x000fe20008000f00 */
[----:B------:R-:W-:Y:S02]  /*69e0*/  UIADD3.X UR9, UPT, UPT, URZ, UR53, URZ, UP0, !UPT ;  /* 0x00000035ff097290 */ /* 0x000fe400087fe4ff */
[----:B------:R-:W-:Y:S01]  /*69f0*/  UIADD3 UR4, UPT, UPT, UR49, 0x2a00, URZ ;  /* 0x00002a0031047890 */ /* 0x000fe2000fffe0ff */
[----:B------:R-:W-:Y:S01]  /*6a00*/  R2UR UR40, R107 ;  /* 0x000000006b2872ca */ /* 0x000fe200000e0000 */
[----:B------:R-:W-:Y:S01]  /*6a10*/  UMOV UR6, UR42 ;  /* 0x0000002a00067c82 */ /* 0x000fe20008000000 */
[----:B------:R-:W-:Y:S11]  /*6a20*/  UMOV UR7, UR36 ;  /* 0x0000002400077c82 */ /* 0x000ff60008000000 */
[----:B------:R2:W-:Y:S01]  /*6a30*/  UTMASTG.3D [UR40], [UR8] ;  /* 0x00000028080073b5 */ /* 0x0005e20008010000 */
[----:B------:R2:W-:Y:S01]  /*6a40*/  UTMASTG.3D [UR4], [UR8] ;  /* 0x00000004080073b5 */ /* 0x0005e20008010000 */
[----:B------:R0:W-:Y:S01]  /*6a50*/  UTMACMDFLUSH ;  /* 0x00000000000079b7 */ /* 0x0001e20000000000 */
[----:B--2---:R-:W-:Y:S04]  /*6a60*/  DEPBAR.LE SB0, 0x1 ;  /* 0x000080400000791a */ /* 0x004fe80000000000 */
.L_x_113:
[----:B------:R-:W-:Y:S05]  /*6a70*/  BSYNC.RECONVERGENT B0 ;  /* 0x0000000000007941 */ /* 0x000fea0003800200 */
.L_x_112:
[----:B------:R-:W-:Y:S06]  /*6a80*/  BAR.SYNC.DEFER_BLOCKING 0x1, 0x80 ;  /* 0x0042000000007b1d */ /* 0x000fec0000010000 */
[----:B------:R-:W2:Y:S01]  /*6a90*/  @P6 SYNCS.PHASECHK.TRANS64.TRYWAIT P0, [R75+URZ+0x40], R76 ;  /* 0x0000404c4b0065a7 */ /* 0x000ea200080011ff */
[----:B------:R-:W-:Y:S01]  /*6aa0*/  BSSY B1, `(.L_x_114) ;  /* 0x000001f000017945 */ /* 0x000fe20003800000 */
[----:B--2---:R-:W-:Y:S03]  /*6ab0*/  @P6 SEL R55, RZ, 0x1, !P0 ;  /* 0x00000001ff376807 */ /* 0x004fe60004000000 */
[----:B------:R-:W-:Y:S05]  /*6ac0*/  @!P6 BRA `(.L_x_115) ;  /* 0x000000000070e947 */ /* 0x000fea0003800000 */
[----:B------:R-:W-:Y:S01]  /*6ad0*/  ISETP.NE.AND P1, PT, R72, RZ, PT ;  /* 0x000000ff4800720c */ /* 0x000fe20003f25270 */
[----:B------:R-:W-:Y:S01]  /*6ae0*/  BSSY B0, `(.L_x_116) ;  /* 0x0000008000007945 */ /* 0x000fe20003800000 */
[----:B------:R-:W-:Y:S11]  /*6af0*/  ISETP.NE.AND P0, PT, R55, RZ, PT ;  /* 0x000000ff3700720c */ /* 0x000ff60003f05270 */
[----:B------:R-:W-:Y:S04]  /*6b00*/  @P1 IMAD R73, R104, 0x1000, R73 ;  /* 0x0000100068491824 */ /* 0x000fe800078e0249 */
[----:B------:R-:W-:Y:S01]  /*6b10*/  @P1 IMAD.IADD R74, R74, 0x1, R73 ;  /* 0x000000014a4a1824 */ /* 0x000fe200078e0249 */
[----:B------:R-:W-:Y:S06]  /*6b20*/  @P0 BRA `(.L_x_117) ;  /* 0x00000000000c0947 */ /* 0x000fec0003800000 */
[----:B------:R-:W-:Y:S04]  /*6b30*/  SHF.L.U32 R0, R99, 0x1f, RZ ;  /* 0x0000001f63007819 */ /* 0x000fe800000006ff */
[----:B------:R-:W2:Y:S02]  /*6b40*/  SYNCS.PHASECHK.TRANS64.TRYWAIT P0, [R75+URZ+0x40], R0 ;  /* 0x000040004b0075a7 */ /* 0x000ea400080011ff */
[----:B--2---:R-:W-:Y:S05]  /*6b50*/  @!P0 BRA `(.L_x_118) ;  /* 0x0000001800248947 */ /* 0x004fea0003800000 */
.L_x_117:
[----:B------:R-:W-:Y:S05]  /*6b60*/  BSYNC B0 ;  /* 0x0000000000007941 */ /* 0x000fea0003800000 */
.L_x_116:
[----:B------:R-:W-:Y:S01]  /*6b70*/  ISETP.NE.AND P0, PT, R72, RZ, PT ;  /* 0x000000ff4800720c */ /* 0x000fe20003f05270 */
[----:B--2---:R-:W-:Y:S02]  /*6b80*/  VIADD R75, R75, 0x50 ;  /* 0x000000504b4b7836 */ /* 0x004fe40000000000 */
[----:B------:R-:W-:Y:S02]  /*6b90*/  IMAD.U32 R0, RZ, RZ, UR37 ;  /* 0x00000025ff007e24 */ /* 0x000fe4000f8e00ff */
[----:B------:R-:W-:Y:S03]  /*6ba0*/  VIADD R104, R104, 0x1 ;  /* 0x0000000168687836 */ /* 0x000fe60000000000 */
[----:B------:R-:W-:Y:S05]  /*6bb0*/  PRMT R0, R0, 0x654, R75 ;  /* 0x0000065400007816 */ /* 0x000fea000000004b */
[----:B------:R2:W3:Y:S04]  /*6bc0*/  @P0 LDS.128 R56, [R73+0x200] ;  /* 0x0002000049380984 */ /* 0x0004e80000000c00 */
[----:B------:R2:W4:Y:S01]  /*6bd0*/  @P0 LDS.128 R60, [R74+0x200] ;  /* 0x000200004a3c0984 */ /* 0x0005220000000c00 */
        /* <DEDUP_REMOVED lines=10> */
[----:B--23--:R-:W-:Y:S02]  /*6c80*/  LOP3.LUT R99, R99, R0, RZ, 0x3c, !PT ;  /* 0x0000000063637212 */ /* 0x00cfe400078e3cff */
.L_x_115:
[----:B------:R-:W-:Y:S05]  /*6c90*/  BSYNC B1 ;  /* 0x0000000000017941 */ /* 0x000fea0003800000 */
.L_x_114:
[----:B------:R-:W-:Y:S05]  /*6ca0*/  VIADD R0, R48, 0x20 ;  /* 0x0000002030007836 */ /* 0x000fea0000000000 */
[----:B------:R-:W-:Y:S04]  /*6cb0*/  SHF.R.U32.HI R0, RZ, 0x15, R0 ;  /* 0x00000015ff007819 */ /* 0x000fe80000011600 */
[----:B------:R-:W-:Y:S11]  /*6cc0*/  LOP3.LUT P0, RZ, R0, 0x3, R97, 0x48, !PT ;  /* 0x0000000300ff7812 */ /* 0x000ff60007804861 */
[----:B------:R-:W-:Y:S02]  /*6cd0*/  @!UPT UIADD3 URZ, UPT, UPT, URZ, URZ, URZ ;  /* 0x000000fffffff290 */ /* 0x000fe4000fffe0ff */
[----:B------:R-:W-:Y:S05]  /*6ce0*/  @!P0 BRA `(.L_x_119) ;  /* 0x0000000000408947 */ /* 0x000fea0003800000 */
[----:B------:R-:W2:Y:S01]  /*6cf0*/  LDCU.64 UR8, c[0x4][0x70] ;  /* 0x01000e00ff0877ac */ /* 0x000ea20008000a00 */
[----:B------:R-:W-:Y:S01]  /*6d00*/  MOV R3, 0x0 ;  /* 0x0000000000037802 */ /* 0x000fe20000000f00 */
[----:B------:R-:W-:Y:S02]  /*6d10*/  HFMA2 R12, -RZ, RZ, 0, 5.9604644775390625e-08 ;  /* 0x00000001ff0c7431 */ /* 0x000fe400000001ff */
[----:B------:R-:W-:Y:S02]  /*6d20*/  IMAD.MOV.U32 R8, RZ, RZ, 0x192 ;  /* 0x00000192ff087424 */ /* 0x000fe400078e00ff */
[----:B------:R-:W-:Y:S01]  /*6d30*/  IMAD.MOV.U32 R13, RZ, RZ, RZ ;  /* 0x000000ffff0d7224 */ /* 0x000fe200078e00ff */
[----:B------:R-:W3:Y:S01]  /*6d40*/  LDCU.64 UR6, c[0x4][0x78] ;  /* 0x01000f00ff0677ac */ /* 0x000ee20008000a00 */
[----:B------:R-:W1:Y:S01]  /*6d50*/  LDC.64 R2, c[0x4][R3] ;  /* 0x0100000003027b82 */ /* 0x000e620000000a00 */
[----:B------:R-:W5:Y:S01]  /*6d60*/  LDCU.64 UR4, c[0x4][0x10] ;  /* 0x01000200ff0477ac */ /* 0x000f620008000a00 */
[----:B--2---:R-:W-:Y:S01]  /*6d70*/  MOV R5, UR9 ;  /* 0x0000000900057c02 */ /* 0x004fe20008000f00 */
[----:B------:R-:W-:Y:S01]  /*6d80*/  IMAD.U32 R4, RZ, RZ, UR8 ;  /* 0x00000008ff047e24 */ /* 0x000fe2000f8e00ff */
[----:B---3--:R-:W-:Y:S01]  /*6d90*/  MOV R7, UR7 ;  /* 0x0000000700077c02 */ /* 0x008fe20008000f00 */
[----:B------:R-:W-:Y:S01]  /*6da0*/  IMAD.U32 R6, RZ, RZ, UR6 ;  /* 0x00000006ff067e24 */ /* 0x000fe2000f8e00ff */
[----:B-----5:R-:W-:Y:S01]  /*6db0*/  MOV R11, UR5 ;  /* 0x00000005000b7c02 */ /* 0x020fe20008000f00 */
[----:B------:R-:W-:Y:S02]  /*6dc0*/  IMAD.U32 R10, RZ, RZ, UR4 ;  /* 0x00000004ff0a7e24 */ /* 0x000fe4000f8e00ff */
[----:B------:R-:W-:Y:S07]  /*6dd0*/  LEPC R20, `(.L_x_119) ;  /* 0x000000001014794e */ /* 0x000fee0000000000 */
[----:B-1--4-:R-:W-:Y:S05]  /*6de0*/  CALL.ABS.NOINC R2 ;  /* 0x0000000002007343 */ /* 0x012fea0003c00000 */
.L_x_119:
[----:B------:R-:W-:Y:S01]  /*6df0*/  ISETP.NE.AND P0, PT, R108, RZ, PT ;  /* 0x000000ff6c00720c */ /* 0x000fe20003f05270 */
[----:B------:R-:W-:Y:S05]  /*6e00*/  WARPSYNC.ALL ;  /* 0x0000000000007948 */ /* 0x000fea0003800000 */
[----:B------:R-:W-:Y:S01]  /*6e10*/  R2UR UR4, R48 ;  /* 0x00000000300472ca */ /* 0x000fe200000e0000 */
[----:B------:R-:W-:Y:S01]  /*6e20*/  IMAD.U32 R77, R58, 0x10000, RZ ;  /* 0x000100003a4d7824 */ /* 0x000fe200078e00ff */
[----:B------:R-:W-:Y:S01]  /*6e30*/  SHF.L.U32 R51, R56, 0x10, RZ ;  /* 0x0000001038337819 */ /* 0x000fe200000006ff */
[----:B----4-:R-:W-:Y:S01]  /*6e40*/  IMAD.U32 R76, R60, 0x10000, RZ ;  /* 0x000100003c4c7824 */ /* 0x010fe200078e00ff */
[----:B------:R-:W-:Y:S01]  /*6e50*/  PRMT R49, R56, 0x8880, RZ ;  /* 0x0000888038317816 */ /* 0x000fe200000000ff */
[----:B-1----:R-:W-:Y:S01]  /*6e60*/  IMAD.U32 R66, R62, 0x10000, RZ ;  /* 0x000100003e427824 */ /* 0x002fe200078e00ff */
[----:B------:R-:W-:Y:S01]  /*6e70*/  SHF.L.U32 R52, R56, 0x8, RZ ;  /* 0x0000000838347819 */ /* 0x000fe200000006ff */
[----:B------:R-:W-:Y:S01]  /*6e80*/  BSSY.RECONVERGENT B0, `(.L_x_120) ;  /* 0x00000a0000007945 */ /* 0x000fe20003800200 */
[----:B------:R-:W-:Y:S02]  /*6e90*/  SHF.R.S32.HI R51, RZ, 0x18, R51 ;  /* 0x00000018ff337819 */ /* 0x000fe40000011433 */
[C---:B------:R-:W-:Y:S02]  /*6ea0*/  PRMT R82, R57.reuse, 0x8880, RZ ;  /* 0x0000888039527816 */ /* 0x040fe400000000ff */
[----:B------:R-:W-:Y:S01]  /*6eb0*/  SHF.R.S32.HI R52, RZ, 0x18, R52 ;  /* 0x00000018ff347819 */ /* 0x000fe20000011434 */
[----:B------:R-:W1:Y:S01]  /*6ec0*/  LDTM.x32 R4, tmem[UR4+0x20] ;  /* 0x00002004000479ee */ /* 0x000e6200082c0000 */
[----:B------:R-:W-:Y:S01]  /*6ed0*/  NOP ;  /* 0x0000000000007918 */ /* 0x000fe20000000000 */
[----:B------:R-:W-:Y:S02]  /*6ee0*/  IADD3 R110, PT, PT, R110, 0xb0, RZ ;  /* 0x000000b06e6e7810 */ /* 0x000fe40007ffe0ff */
[----:B------:R-:W-:Y:S02]  /*6ef0*/  SHF.R.S32.HI R53, RZ, 0x18, R56 ;  /* 0x00000018ff357819 */ /* 0x000fe40000011438 */
[----:B------:R-:W-:Y:S02]  /*6f00*/  LOP3.LUT R110, R110, 0xfefffff8, RZ, 0xc0, !PT ;  /* 0xfefffff86e6e7812 */ /* 0x000fe400078ec0ff */
[----:B------:R-:W-:Y:S02]  /*6f10*/  SHF.L.U32 R81, R57, 0x10, RZ ;  /* 0x0000001039517819 */ /* 0x000fe400000006ff */
[----:B-1----:R1:W-:Y:S01]  /*6f20*/  SYNCS.ARRIVE.TRANS64.RED.A1T0 RZ, [R110+URZ], RZ ;  /* 0x000000ff6eff79a7 */ /* 0x0023e200081004ff */
[----:B------:R-:W-:Y:S02]  /*6f30*/  PRMT R79, R58, 0x8880, RZ ;  /* 0x000088803a4f7816 */ /* 0x000fe400000000ff */
[----:B------:R-:W-:Y:S02]  /*6f40*/  SHF.R.S32.HI R54, RZ, 0x18, R57 ;  /* 0x00000018ff367819 */ /* 0x000fe40000011439 */
[C---:B------:R-:W-:Y:S02]  /*6f50*/  PRMT R73, R59.reuse, 0x8880, RZ ;  /* 0x000088803b497816 */ /* 0x040fe400000000ff */
[----:B------:R-:W-:Y:S02]  /*6f60*/  SHF.R.S32.HI R55, RZ, 0x18, R58 ;  /* 0x00000018ff377819 */ /* 0x000fe4000001143a */
[----:B------:R-:W-:Y:S02]  /*6f70*/  SHF.L.U32 R72, R59, 0x10, RZ ;  /* 0x000000103b487819 */ /* 0x000fe400000006ff */
[----:B------:R-:W-:Y:S02]  /*6f80*/  PRMT R78, R60, 0x8880, RZ ;  /* 0x000088803c4e7816 */ /* 0x000fe400000000ff */
[----:B------:R-:W-:Y:S01]  /*6f90*/  SHF.R.S32.HI R56, RZ, 0x18, R59 ;  /* 0x00000018ff387819 */ /* 0x000fe2000001143b */
[C---:B------:R-:W-:Y:S01]  /*6fa0*/  IMAD R0, R46.reuse, R4, RZ ;  /* 0x000000042e007224 */ /* 0x040fe200078e02ff */
[C---:B------:R-:W-:Y:S01]  /*6fb0*/  PRMT R70, R61.reuse, 0x8880, RZ ;  /* 0x000088803d467816 */ /* 0x040fe200000000ff */
[C---:B------:R-:W-:Y:S01]  /*6fc0*/  IMAD R2, R46.reuse, R5, RZ ;  /* 0x000000052e027224 */ /* 0x040fe200078e02ff */
[----:B------:R-:W-:Y:S01]  /*6fd0*/  SHF.L.U32 R69, R61, 0x10, RZ ;  /* 0x000000103d457819 */ /* 0x000fe200000006ff */
[----:B------:R-:W-:Y:S01]  /*6fe0*/  IMAD R3, R46, R6, RZ ;  /* 0x000000062e037224 */ /* 0x000fe200078e02ff */
[----:B------:R-:W-:Y:S01]  /*6ff0*/  PRMT R67, R62, 0x8880, RZ ;  /* 0x000088803e437816 */ /* 0x000fe200000000ff */
[-C--:B------:R-:W-:Y:S01]  /*7000*/  IMAD R0, R49, R50.reuse, R0 ;  /* 0x0000003231007224 */ /* 0x080fe200078e0200 */
[----:B------:R-:W-:Y:S01]  /*7010*/  PRMT R64, R63, 0x8880, RZ ;  /* 0x000088803f407816 */ /* 0x000fe200000000ff */
[----:B------:R-:W-:Y:S01]  /*7020*/  IMAD R7, R46, R7, RZ ;  /* 0x000000072e077224 */ /* 0x000fe200078e02ff */
[----:B------:R-:W-:Y:S01]  /*7030*/  SHF.L.U32 R80, R57, 0x8, RZ ;  /* 0x0000000839507819 */ /* 0x000fe200000006ff */
[-C--:B------:R-:W-:Y:S01]  /*7040*/  IMAD R2, R51, R50.reuse, R2 ;  /* 0x0000003233027224 */ /* 0x080fe200078e0202 */
[----:B------:R-:W-:Y:S01]  /*7050*/  SHF.R.S32.HI R51, RZ, 0x18, R81 ;  /* 0x00000018ff337819 */ /* 0x000fe20000011451 */
[----:B------:R-:W-:Y:S01]  /*7060*/  IMAD R3, R52, R50, R3 ;  /* 0x0000003234037224 */ /* 0x000fe200078e0203 */
[----:B------:R-:W-:Y:S01]  /*7070*/  SHF.R.S32.HI R52, RZ, 0x18, R72 ;  /* 0x00000018ff347819 */ /* 0x000fe20000011448 */
[----:B------:R-:W-:Y:S01]  /*7080*/  IMAD.MOV.U32 R49, RZ, RZ, R82 ;  /* 0x000000ffff317224 */ /* 0x000fe200078e0052 */
[----:B------:R-:W-:Y:S01]  /*7090*/  SHF.R.S32.HI R57, RZ, 0x18, R60 ;  /* 0x00000018ff397819 */ /* 0x000fe2000001143c */
[----:B------:R-:W-:Y:S01]  /*70a0*/  IMAD R8, R46, R8, RZ ;  /* 0x000000082e087224 */ /* 0x000fe200078e02ff */
[----:B------:R-:W-:Y:S01]  /*70b0*/  SHF.L.U32 R74, R58, 0x8, RZ ;  /* 0x000000083a4a7819 */ /* 0x000fe200000006ff */
[----:B------:R-:W-:Y:S01]  /*70c0*/  IMAD R7, R53, R50, R7 ;  /* 0x0000003235077224 */ /* 0x000fe200078e0207 */
[----:B------:R-:W-:Y:S01]  /*70d0*/  SHF.R.S32.HI R53, RZ, 0x18, R80 ;  /* 0x00000018ff357819 */ /* 0x000fe20000011450 */
[C---:B------:R-:W-:Y:S01]  /*70e0*/  IMAD R9, R46.reuse, R9, RZ ;  /* 0x000000092e097224 */ /* 0x040fe200078e02ff */
[----:B------:R-:W-:Y:S01]  /*70f0*/  SHF.R.S32.HI R58, RZ, 0x18, R61 ;  /* 0x00000018ff3a7819 */ /* 0x000fe2000001143d */
[C---:B------:R-:W-:Y:S01]  /*7100*/  IMAD R10, R46.reuse, R10, RZ ;  /* 0x0000000a2e0a7224 */ /* 0x040fe200078e02ff */
[----:B------:R-:W-:Y:S01]  /*7110*/  I2IP.S8.S32.SAT R101, R7, R3, RZ ;  /* 0x0000000307657239 */ /* 0x000fe200000014ff */
[----:B------:R-:W-:Y:S01]  /*7120*/  IMAD R8, R49, R50, R8 ;  /* 0x0000003231087224 */ /* 0x000fe200078e0208 */
[----:B------:R-:W-:Y:S01]  /*7130*/  MOV R49, R79 ;  /* 0x0000004f00317202 */ /* 0x000fe20000000f00 */
[----:B------:R-:W-:Y:S01]  /*7140*/  IMAD R11, R46, R11, RZ ;  /* 0x0000000b2e0b7224 */ /* 0x000fe200078e02ff */
[----:B------:R-:W-:Y:S01]  /*7150*/  I2IP.S8.S32.SAT R100, R2, R0, R101 ;  /* 0x0000000002647239 */ /* 0x000fe20000001465 */
[-C--:B------:R-:W-:Y:S01]  /*7160*/  IMAD R9, R51, R50.reuse, R9 ;  /* 0x0000003233097224 */ /* 0x080fe200078e0209 */
[----:B------:R-:W-:Y:S01]  /*7170*/  SHF.R.S32.HI R51, RZ, 0x18, R77 ;  /* 0x00000018ff337819 */ /* 0x000fe2000001144d */
[----:B------:R-:W-:Y:S01]  /*7180*/  IMAD R10, R53, R50, R10 ;  /* 0x00000032350a7224 */ /* 0x000fe200078e020a */
[----:B------:R-:W-:Y:S01]  /*7190*/  SHF.L.U32 R71, R59, 0x8, RZ ;  /* 0x000000083b477819 */ /* 0x000fe200000006ff */
[----:B------:R-:W-:Y:S01]  /*71a0*/  IMAD R4, R46, R12, RZ ;  /* 0x0000000c2e047224 */ /* 0x000fe200078e02ff */
[----:B------:R-:W-:Y:S01]  /*71b0*/  SHF.R.S32.HI R59, RZ, 0x18, R62 ;  /* 0x00000018ff3b7819 */ /* 0x000fe2000001143e */
[-C--:B------:R-:W-:Y:S01]  /*71c0*/  IMAD R11, R54, R50.reuse, R11 ;  /* 0x00000032360b7224 */ /* 0x080fe200078e020b */
[----:B------:R-:W-:Y:S01]  /*71d0*/  SHF.R.S32.HI R53, RZ, 0x18, R71 ;  /* 0x00000018ff357819 */ /* 0x000fe20000011447 */
[----:B------:R-:W-:Y:S01]  /*71e0*/  IMAD R5, R46, R13, RZ ;  /* 0x0000000d2e057224 */ /* 0x000fe200078e02ff */
[----:B------:R-:W-:Y:S01]  /*71f0*/  SHF.L.U32 R75, R60, 0x8, RZ ;  /* 0x000000083c4b7819 */ /* 0x000fe200000006ff */
[----:B------:R-:W-:Y:S01]  /*7200*/  IMAD R4, R49, R50, R4 ;  /* 0x0000003231047224 */ /* 0x000fe200078e0204 */
[----:B------:R-:W-:Y:S01]  /*7210*/  SHF.R.S32.HI R49, RZ, 0x18, R74 ;  /* 0x00000018ff317819 */ /* 0x000fe2000001144a */
[C---:B------:R-:W-:Y:S01]  /*7220*/  IMAD R6, R46.reuse, R14, RZ ;  /* 0x0000000e2e067224 */ /* 0x040fe200078e02ff */
[----:B------:R-:W-:Y:S01]  /*7230*/  I2IP.S8.S32.SAT R102, R11, R10, RZ ;  /* 0x0000000a0b667239 */ /* 0x000fe200000014ff */
[C---:B------:R-:W-:Y:S01]  /*7240*/  IMAD R15, R46.reuse, R15, RZ ;  /* 0x0000000f2e0f7224 */ /* 0x040fe200078e02ff */
[----:B------:R-:W-:Y:S01]  /*7250*/  SHF.R.S32.HI R60, RZ, 0x18, R63 ;  /* 0x00000018ff3c7819 */ /* 0x000fe2000001143f */
[----:B------:R-:W-:Y:S01]  /*7260*/  IMAD R5, R51, R50, R5 ;  /* 0x0000003233057224 */ /* 0x000fe200078e0205 */
[----:B------:R-:W-:Y:S01]  /*7270*/  MOV R51, R73 ;  /* 0x0000004900337202 */ /* 0x000fe20000000f00 */
[C---:B------:R-:W-:Y:S01]  /*7280*/  IMAD R12, R46.reuse, R16, RZ ;  /* 0x000000102e0c7224 */ /* 0x040fe200078e02ff */
[----:B------:R-:W-:Y:S01]  /*7290*/  I2IP.S8.S32.SAT R101, R9, R8, R102 ;  /* 0x0000000809657239 */ /* 0x000fe20000001466 */
[----:B------:R-:W-:Y:S01]  /*72a0*/  IMAD R6, R49, R50, R6 ;  /* 0x0000003231067224 */ /* 0x000fe200078e0206 */
[----:B------:R-:W-:Y:S01]  /*72b0*/  MOV R49, R78 ;  /* 0x0000004e00317202 */ /* 0x000fe20000000f00 */
[----:B------:R-:W-:Y:S01]  /*72c0*/  IMAD R13, R46, R17, RZ ;  /* 0x000000112e0d7224 */ /* 0x000fe200078e02ff */
[----:B------:R-:W-:Y:S01]  /*72d0*/  SHF.L.U32 R68, R61, 0x8, RZ ;  /* 0x000000083d447819 */ /* 0x000fe200000006ff */
[----:B------:R-:W-:Y:S01]  /*72e0*/  IMAD R15, R55, R50, R15 ;  /* 0x00000032370f7224 */ /* 0x000fe200078e020f */
[----:B------:R-:W-:Y:S01]  /*72f0*/  SHF.L.U32 R65, R62, 0x8, RZ ;  /* 0x000000083e417819 */ /* 0x000fe200000006ff */
[C---:B------:R-:W-:Y:S01]  /*7300*/  IMAD R14, R46.reuse, R18, RZ ;  /* 0x000000122e0e7224 */ /* 0x040fe200078e02ff */
[----:B------:R-:W-:Y:S01]  /*7310*/  SHF.L.U32 R62, R63, 0x10, RZ ;  /* 0x000000103f3e7819 */ /* 0x000fe200000006ff */
[----:B------:R-:W-:Y:S01]  /*7320*/  IMAD R12, R51, R50, R12 ;  /* 0x00000032330c7224 */ /* 0x000fe200078e020c */
[----:B------:R-:W-:Y:S01]  /*7330*/  I2IP.S8.S32.SAT R102, R15, R6, RZ ;  /* 0x000000060f667239 */ /* 0x000fe200000014ff */
[----:B------:R-:W-:Y:S01]  /*7340*/  IMAD R19, R46, R19, RZ ;  /* 0x000000132e137224 */ /* 0x000fe200078e02ff */
[----:B------:R-:W-:Y:S01]  /*7350*/  SHF.R.S32.HI R51, RZ, 0x18, R76 ;  /* 0x00000018ff337819 */ /* 0x000fe2000001144c */
[----:B------:R-:W-:Y:S01]  /*7360*/  IMAD R13, R52, R50, R13 ;  /* 0x00000032340d7224 */ /* 0x000fe200078e020d */
[----:B------:R-:W-:Y:S01]  /*7370*/  I2IP.S8.S32.SAT R102, R5, R4, R102 ;  /* 0x0000000405667239 */ /* 0x000fe20000001466 */
[C---:B------:R-:W-:Y:S01]  /*7380*/  IMAD R16, R46.reuse, R20, RZ ;  /* 0x000000142e107224 */ /* 0x040fe200078e02ff */
[----:B------:R-:W-:Y:S01]  /*7390*/  SHF.R.S32.HI R52, RZ, 0x18, R62 ;  /* 0x00000018ff347819 */ /* 0x000fe2000001143e */
[-C--:B------:R-:W-:Y:S01]  /*73a0*/  IMAD R14, R53, R50.reuse, R14 ;  /* 0x00000032350e7224 */ /* 0x080fe200078e020e */
[----:B------:R-:W-:Y:S01]  /*73b0*/  SHF.R.S32.HI R53, RZ, 0x18, R75 ;  /* 0x00000018ff357819 */ /* 0x000fe2000001144b */
[----:B------:R-:W-:Y:S01]  /*73c0*/  IMAD R17, R46, R21, RZ ;  /* 0x000000152e117224 */ /* 0x000fe200078e02ff */
[----:B------:R-:W-:Y:S01]  /*73d0*/  SHF.L.U32 R61, R63, 0x8, RZ ;  /* 0x000000083f3d7819 */ /* 0x000fe200000006ff */
[----:B------:R-:W-:Y:S01]  /*73e0*/  IMAD R19, R56, R50, R19 ;  /* 0x0000003238137224 */ /* 0x000fe200078e0213 */
[----:B-1----:R-:W-:Y:S01]  /*73f0*/  IADD3 R110, PT, PT, R44, 0x1, RZ ;  /* 0x000000012c6e7810 */ /* 0x002fe20007ffe0ff */
[C---:B------:R-:W-:Y:S02]  /*7400*/  IMAD R18, R46.reuse, R22, RZ ;  /* 0x000000162e127224 */ /* 0x040fe400078e02ff */
[----:B------:R-:W-:Y:S01]  /*7410*/  IMAD R16, R49, R50, R16 ;  /* 0x0000003231107224 */ /* 0x000fe200078e0210 */
[----:B------:R-:W-:Y:S01]  /*7420*/  I2IP.S8.S32.SAT R103, R19, R14, RZ ;  /* 0x0000000e13677239 */ /* 0x000fe200000014ff */
[C---:B------:R-:W-:Y:S02]  /*7430*/  IMAD R23, R46.reuse, R23, RZ ;  /* 0x000000172e177224 */ /* 0x040fe400078e02ff */
[----:B------:R-:W-:Y:S01]  /*7440*/  IMAD R17, R51, R50, R17 ;  /* 0x0000003233117224 */ /* 0x000fe200078e0211 */
[----:B------:R-:W-:Y:S01]  /*7450*/  I2IP.S8.S32.SAT R103, R13, R12, R103 ;  /* 0x0000000c0d677239 */ /* 0x000fe20000001467 */
[C---:B------:R-:W-:Y:S01]  /*7460*/  IMAD R20, R46.reuse, R24, RZ ;  /* 0x000000182e147224 */ /* 0x040fe200078e02ff */
[----:B------:R-:W-:Y:S01]  /*7470*/  SHF.R.S32.HI R51, RZ, 0x18, R69 ;  /* 0x00000018ff337819 */ /* 0x000fe20000011445 */
[-C--:B------:R-:W-:Y:S01]  /*7480*/  IMAD R18, R53, R50.reuse, R18 ;  /* 0x0000003235127224 */ /* 0x080fe200078e0212 */
[----:B------:R-:W-:Y:S01]  /*7490*/  SHF.R.S32.HI R53, RZ, 0x18, R68 ;  /* 0x00000018ff357819 */ /* 0x000fe20000011444 */
[----:B------:R-:W-:Y:S01]  /*74a0*/  IMAD.MOV.U32 R49, RZ, RZ, R70 ;  /* 0x000000ffff317224 */ /* 0x000fe200078e0046 */
[----:B------:R1:W-:Y:S01]  /*74b0*/  STS.128 [R95+UR49+0x3200], R100 ;  /* 0x003200645f007988 */ /* 0x0003e20008000c31 */
[C---:B------:R-:W-:Y:S02]  /*74c0*/  IMAD R21, R46.reuse, R25, RZ ;  /* 0x000000192e157224 */ /* 0x040fe400078e02ff */
[----:B------:R-:W-:Y:S02]  /*74d0*/  IMAD R23, R57, R50, R23 ;  /* 0x0000003239177224 */ /* 0x000fe400078e0217 */
[C---:B------:R-:W-:Y:S02]  /*74e0*/  IMAD R22, R46.reuse, R26, RZ ;  /* 0x0000001a2e167224 */ /* 0x040fe400078e02ff */
[----:B------:R-:W-:Y:S01]  /*74f0*/  IMAD R20, R49, R50, R20 ;  /* 0x0000003231147224 */ /* 0x000fe200078e0214 */
[----:B------:R-:W-:Y:S01]  /*7500*/  I2IP.S8.S32.SAT R116, R23, R18, RZ ;  /* 0x0000001217747239 */ /* 0x000fe200000014ff */
[C---:B------:R-:W-:Y:S01]  /*7510*/  IMAD R27, R46.reuse, R27, RZ ;  /* 0x0000001b2e1b7224 */ /* 0x040fe200078e02ff */
[----:B------:R-:W-:Y:S01]  /*7520*/  MOV R49, R67 ;  /* 0x0000004300317202 */ /* 0x000fe20000000f00 */
[----:B------:R-:W-:Y:S01]  /*7530*/  IMAD R21, R51, R50, R21 ;  /* 0x0000003233157224 */ /* 0x000fe200078e0215 */
[----:B------:R-:W-:Y:S01]  /*7540*/  I2IP.S8.S32.SAT R116, R17, R16, R116 ;  /* 0x0000001011747239 */ /* 0x000fe20000001474 */
[----:B------:R-:W-:Y:S01]  /*7550*/  IMAD R24, R46, R28, RZ ;  /* 0x0000001c2e187224 */ /* 0x000fe200078e02ff */
[----:B------:R-:W-:Y:S01]  /*7560*/  SHF.R.S32.HI R51, RZ, 0x18, R66 ;  /* 0x00000018ff337819 */ /* 0x000fe20000011442 */
[-C--:B------:R-:W-:Y:S01]  /*7570*/  IMAD R22, R53, R50.reuse, R22 ;  /* 0x0000003235167224 */ /* 0x080fe200078e0216 */
[----:B------:R-:W-:Y:S01]  /*7580*/  SHF.R.S32.HI R53, RZ, 0x18, R61 ;  /* 0x00000018ff357819 */ /* 0x000fe2000001143d */
[-C--:B------:R-:W-:Y:S02]  /*7590*/  IMAD R27, R58, R50.reuse, R27 ;  /* 0x000000323a1b7224 */ /* 0x080fe400078e021b */
[C---:B------:R-:W-:Y:S02]  /*75a0*/  IMAD R25, R46.reuse, R29, RZ ;  /* 0x0000001d2e197224 */ /* 0x040fe400078e02ff */
[----:B------:R-:W-:Y:S01]  /*75b0*/  IMAD R24, R49, R50, R24 ;  /* 0x0000003231187224 */ /* 0x000fe200078e0218 */
[----:B------:R-:W-:Y:S01]  /*75c0*/  SHF.R.S32.HI R49, RZ, 0x18, R65 ;  /* 0x00000018ff317819 */ /* 0x000fe20000011441 */
[C---:B------:R-:W-:Y:S01]  /*75d0*/  IMAD R26, R46.reuse, R30, RZ ;  /* 0x0000001e2e1a7224 */ /* 0x040fe200078e02ff */
[----:B------:R-:W-:Y:S01]  /*75e0*/  I2IP.S8.S32.SAT R117, R27, R22, RZ ;  /* 0x000000161b757239 */ /* 0x000fe200000014ff */
[C---:B------:R-:W-:Y:S02]  /*75f0*/  IMAD R31, R46.reuse, R31, RZ ;  /* 0x0000001f2e1f7224 */ /* 0x040fe400078e02ff */
[----:B------:R-:W-:Y:S01]  /*7600*/  IMAD R25, R51, R50, R25 ;  /* 0x0000003233197224 */ /* 0x000fe200078e0219 */
[----:B------:R-:W-:Y:S01]  /*7610*/  MOV R51, R64 ;  /* 0x0000004000337202 */ /* 0x000fe20000000f00 */
[C---:B------:R-:W-:Y:S01]  /*7620*/  IMAD R28, R46.reuse, R32, RZ ;  /* 0x000000202e1c7224 */ /* 0x040fe200078e02ff */
[----:B------:R-:W-:Y:S01]  /*7630*/  I2IP.S8.S32.SAT R117, R21, R20, R117 ;  /* 0x0000001415757239 */ /* 0x000fe20000001475 */
[-C--:B------:R-:W-:Y:S02]  /*7640*/  IMAD R26, R49, R50.reuse, R26 ;  /* 0x00000032311a7224 */ /* 0x080fe400078e021a */
[C---:B------:R-:W-:Y:S02]  /*7650*/  IMAD R29, R46.reuse, R33, RZ ;  /* 0x000000212e1d7224 */ /* 0x040fe400078e02ff */
[-C--:B------:R-:W-:Y:S02]  /*7660*/  IMAD R31, R59, R50.reuse, R31 ;  /* 0x000000323b1f7224 */ /* 0x080fe400078e021f */
[----:B------:R-:W-:Y:S02]  /*7670*/  IMAD R28, R51, R50, R28 ;  /* 0x00000032331c7224 */ /* 0x000fe400078e021c */
[----:B------:R-:W-:Y:S01]  /*7680*/  IMAD R30, R46, R34, RZ ;  /* 0x000000222e1e7224 */ /* 0x000fe200078e02ff */
[----:B------:R-:W-:Y:S01]  /*7690*/  I2IP.S8.S32.SAT R113, R31, R26, RZ ;  /* 0x0000001a1f717239 */ /* 0x000fe200000014ff */
[----:B------:R-:W-:Y:S02]  /*76a0*/  IMAD R29, R52, R50, R29 ;  /* 0x00000032341d7224 */ /* 0x000fe400078e021d */
[----:B------:R-:W-:Y:S01]  /*76b0*/  IMAD R35, R46, R35, RZ ;  /* 0x000000232e237224 */ /* 0x000fe200078e02ff */
[----:B------:R-:W-:Y:S01]  /*76c0*/  I2IP.S8.S32.SAT R118, R25, R24, R113 ;  /* 0x0000001819767239 */ /* 0x000fe20000001471 */
[-C--:B------:R-:W-:Y:S02]  /*76d0*/  IMAD R30, R53, R50.reuse, R30 ;  /* 0x00000032351e7224 */ /* 0x080fe400078e021e */
[----:B------:R-:W-:Y:S05]  /*76e0*/  IMAD R35, R60, R50, R35 ;  /* 0x000000323c237224 */ /* 0x000fea00078e0223 */
[----:B------:R-:W-:Y:S04]  /*76f0*/  I2IP.S8.S32.SAT R114, R35, R30, RZ ;  /* 0x0000001e23727239 */ /* 0x000fe800000014ff */
[----:B------:R-:W-:Y:S05]  /*7700*/  I2IP.S8.S32.SAT R119, R29, R28, R114 ;  /* 0x0000001c1d777239 */ /* 0x000fea0000001472 */
        /* <DEDUP_REMOVED lines=9> */
[----:B------:R-:W-:Y:S02]  /*77a0*/  UIADD3 UR12, UP0, UPT, UR52, 0x680, URZ ;  /* 0x00000680340c7890 */ /* 0x000fe4000ff1e0ff */
[----:B------:R-:W-:Y:S02]  /*77b0*/  UIADD3 UR9, UPT, UPT, UR41, 0x20, URZ ;  /* 0x0000002029097890 */ /* 0x000fe4000fffe0ff */
[----:B------:R-:W-:Y:S02]  /*77c0*/  UIADD3 UR8, UPT, UPT, UR49, 0x3200, URZ ;  /* 0x0000320031087890 */ /* 0x000fe4000fffe0ff */
[----:B------:R-:W-:Y:S01]  /*77d0*/  UIADD3.X UR13, UPT, UPT, URZ, UR53, URZ, UP0, !UPT ;  /* 0x00000035ff0d7290 */ /* 0x000fe200087fe4ff */
[----:B------:R-:W-:Y:S01]  /*77e0*/  UMOV UR10, UR42 ;  /* 0x0000002a000a7c82 */ /* 0x000fe20008000000 */
[----:B------:R-:W-:Y:S01]  /*77f0*/  UMOV UR11, UR36 ;  /* 0x00000024000b7c82 */ /* 0x000fe20008000000 */
[----:B------:R-:W-:Y:S02]  /*7800*/  UIADD3 UR5, UPT, UPT, UR41, 0x60, URZ ;  /* 0x0000006029057890 */ /* 0x000fe4000fffe0ff */
[----:B------:R-:W-:Y:S01]  /*7810*/  UIADD3 UR4, UPT, UPT, UR49, 0x3a00, URZ ;  /* 0x00003a0031047890 */ /* 0x000fe2000fffe0ff */
[----:B------:R-:W-:Y:S03]  /*7820*/  UMOV UR6, UR42 ;  /* 0x0000002a00067c82 */ /* 0x000fe60008000000 */
[----:B------:R2:W-:Y:S01]  /*7830*/  UTMASTG.3D [UR8], [UR12] ;  /* 0x000000080c0073b5 */ /* 0x0005e20008010000 */
[----:B------:R-:W-:Y:S04]  /*7840*/  UMOV UR7, UR36 ;  /* 0x0000002400077c82 */ /* 0x000fe80008000000 */
[----:B------:R2:W-:Y:S01]  /*7850*/  UTMASTG.3D [UR4], [UR12] ;  /* 0x000000040c0073b5 */ /* 0x0005e20008010000 */
[----:B------:R0:W-:Y:S01]  /*7860*/  UTMACMDFLUSH ;  /* 0x00000000000079b7 */ /* 0x0001e20000000000 */
[----:B--2---:R-:W-:Y:S04]  /*7870*/  DEPBAR.LE SB0, 0x1 ;  /* 0x000080400000791a */ /* 0x004fe80000000000 */
.L_x_121:
[----:B------:R-:W-:Y:S05]  /*7880*/  BSYNC.RECONVERGENT B0 ;  /* 0x0000000000007941 */ /* 0x000fea0003800200 */
.L_x_120:
[----:B------:R-:W-:Y:S01]  /*7890*/  BAR.SYNC.DEFER_BLOCKING 0x1, 0x80 ;  /* 0x0042000000007b1d */ /* 0x000fe20000010000 */
[----:B------:R-:W-:Y:S01]  /*78a0*/  ISETP.NE.AND P2, PT, R109, RZ, PT ;  /* 0x000000ff6d00720c */ /* 0x000fe20003f45270 */
[----:B------:R-:W-:Y:S01]  /*78b0*/  IMAD.IADD R20, R43, 0x1, R83 ;  /* 0x000000012b147824 */ /* 0x000fe200078e0253 */
[----:B------:R-:W-:Y:S01]  /*78c0*/  ISETP.NE.AND P0, PT, R111, 0x2, PT ;  /* 0x000000026f00780c */ /* 0x000fe20003f05270 */
[----:B------:R-:W-:Y:S01]  /*78d0*/  IMAD.IADD R21, R45, 0x1, R90 ;  /* 0x000000012d157824 */ /* 0x000fe200078e025a */
[----:B------:R-:W-:Y:S02]  /*78e0*/  ISETP.NE.AND P1, PT, R110, 0x4, PT ;  /* 0x000000046e00780c */ /* 0x000fe40003f25270 */
[----:B------:R-:W-:Y:S02]  /*78f0*/  SEL R0, RZ, 0x1, P0 ;  /* 0x00000001ff007807 */ /* 0x000fe40000000000 */
[----:B------:R-:W-:Y:S02]  /*7900*/  SEL R3, RZ, 0x1, P1 ;  /* 0x00000001ff037807 */ /* 0x000fe40000800000 */
[----:B------:R-:W-:Y:S02]  /*7910*/  LOP3.LUT R105, R105, R0, RZ, 0x3c, !PT ;  /* 0x0000000069697212 */ /* 0x000fe400078e3cff */
[----:B------:R-:W-:Y:S02]  /*7920*/  LOP3.LUT R106, R106, R3, RZ, 0x3c, !PT ;  /* 0x000000036a6a7212 */ /* 0x000fe400078e3cff */
[----:B------:R-:W-:Y:S02]  /*7930*/  @P2 R2UR UR36, R98 ;  /* 0x00000000622422ca */ /* 0x000fe400000e0000 */
[----:B------:R-:W-:Y:S02]  /*7940*/  SEL R111, R111, RZ, P0 ;  /* 0x000000ff6f6f7207 */ /* 0x000fe40000000000 */
[----:B------:R-:W-:Y:S01]  /*7950*/  SEL R44, R110, RZ, P1 ;  /* 0x000000ff6e2c7207 */ /* 0x000fe20000800000 */
[----:B------:R-:W-:Y:S10]  /*7960*/  @P2 BRA `(.L_x_122) ;  /* 0xffffffd400bc2947 */ /* 0x000ff4000383ffff */
[----:B------:R-:W-:Y:S05]  /*7970*/  EXIT ;  /* 0x000000000000794d */ /* 0x000fea0003800000 */
.L_x_24:
[----:B--2---:R2:W4:Y:S02]  /*7980*/  SYNCS.PHASECHK.TRANS64.TRYWAIT P0, [R3+URZ+0xe0], R2 ;  /* 0x0000e002030075a7 */ /* 0x00452400080011ff */
[----:B----4-:R-:W-:Y:S05]  /*7990*/  @!P0 NANOSLEEP.SYNCS 0x989680 ;  /* 0x009896800000895d */ /* 0x010fea0003900000 */
[----:B------:R-:W4:Y:S02]  /*79a0*/  @!P0 SYNCS.PHASECHK.TRANS64 P0, [R3+URZ+0xe0], R2 ;  /* 0x0000e002030085a7 */ /* 0x000f2400080010ff */
[----:B----4-:R-:W-:Y:S05]  /*79b0*/  @!P0 BRA `(.L_x_24) ;  /* 0xfffffffc00f08947 */ /* 0x010fea000383ffff */
[----:B------:R-:W-:Y:S05]  /*79c0*/  BRA `(.L_x_123) ;  /* 0xffffff9c007c7947 */ /* 0x000fea000383ffff */
.L_x_27:
[----:B-1----:R-:W-:-:S07]  /*79d0*/  MOV R2, UR33 ;  /* 0x0000002100027c02 */ /* 0x002fce0008000f00 */
.L_x_124:
[----:B-1----:R1:W2:Y:S02]  /*79e0*/  SYNCS.PHASECHK.TRANS64.TRYWAIT P0, [R2+URZ+0x20], R5 ;  /* 0x00002005020075a7 */ /* 0x0022a400080011ff */
[----:B--2---:R-:W-:Y:S05]  /*79f0*/  @!P0 NANOSLEEP.SYNCS 0x989680 ;  /* 0x009896800000895d */ /* 0x004fea0003900000 */
[----:B------:R-:W2:Y:S02]  /*7a00*/  @!P0 SYNCS.PHASECHK.TRANS64 P0, [R2+URZ+0x20], R5 ;  /* 0x00002005020085a7 */ /* 0x000ea400080010ff */
[----:B--2---:R-:W-:Y:S05]  /*7a10*/  @!P0 BRA `(.L_x_124) ;  /* 0xfffffffc00f08947 */ /* 0x004fea000383ffff */
[----:B------:R-:W-:Y:S05]  /*7a20*/  BRA `(.L_x_26) ;  /* 0xffffff9c00e07947 */ /* 0x000fea000383ffff */
.L_x_34:
[----:B-1----:R-:W-:-:S07]  /*7a30*/  MOV R2, UR17 ;  /* 0x0000001100027c02 */ /* 0x002fce0008000f00 */
.L_x_125:
[----:B-1----:R1:W2:Y:S02]  /*7a40*/  SYNCS.PHASECHK.TRANS64.TRYWAIT P0, [R2+URZ+0x20], R5 ;  /* 0x00002005020075a7 */ /* 0x0022a400080011ff */
[----:B--2---:R-:W-:Y:S05]  /*7a50*/  @!P0 NANOSLEEP.SYNCS 0x989680 ;  /* 0x009896800000895d */ /* 0x004fea0003900000 */
[----:B------:R-:W2:Y:S02]  /*7a60*/  @!P0 SYNCS.PHASECHK.TRANS64 P0, [R2+URZ+0x20], R5 ;  /* 0x00002005020085a7 */ /* 0x000ea400080010ff */
[----:B--2---:R-:W-:Y:S05]  /*7a70*/  @!P0 BRA `(.L_x_125) ;  /* 0xfffffffc00f08947 */ /* 0x004fea000383ffff */
[----:B------:R-:W-:Y:S05]  /*7a80*/  BRA `(.L_x_33) ;  /* 0xffffffa000987947 */ /* 0x000fea000383ffff */
.L_x_39:
[----:B-1----:R1:W2:Y:S02]  /*7a90*/  SYNCS.PHASECHK.TRANS64.TRYWAIT P0, [R2+URZ+0x70], R3 ;  /* 0x00007003020075a7 */ /* 0x0022a400080011ff */
[----:B--2---:R-:W-:Y:S05]  /*7aa0*/  @!P0 NANOSLEEP.SYNCS 0x989680 ;  /* 0x009896800000895d */ /* 0x004fea0003900000 */
[----:B------:R-:W2:Y:S02]  /*7ab0*/  @!P0 SYNCS.PHASECHK.TRANS64 P0, [R2+URZ+0x70], R3 ;  /* 0x00007003020085a7 */ /* 0x000ea400080010ff */
[----:B--2---:R-:W-:Y:S05]  /*7ac0*/  @!P0 BRA `(.L_x_39) ;  /* 0xfffffffc00f08947 */ /* 0x004fea000383ffff */
[----:B------:R-:W-:Y:S05]  /*7ad0*/  BRA `(.L_x_126) ;  /* 0xffffffa400387947 */ /* 0x000fea000383ffff */
.L_x_43:
[----:B---3--:R-:W-:-:S07]  /*7ae0*/  MOV R0, UR4 ;  /* 0x0000000400007c02 */ /* 0x008fce0008000f00 */
.L_x_127:
[----:B-1----:R1:W2:Y:S02]  /*7af0*/  SYNCS.PHASECHK.TRANS64.TRYWAIT P0, [R0+URZ], R3 ;  /* 0x00000003000075a7 */ /* 0x0022a400080011ff */
[----:B--2---:R-:W-:Y:S05]  /*7b00*/  @!P0 NANOSLEEP.SYNCS 0x989680 ;  /* 0x009896800000895d */ /* 0x004fea0003900000 */
[----:B------:R-:W2:Y:S02]  /*7b10*/  @!P0 SYNCS.PHASECHK.TRANS64 P0, [R0+URZ], R3 ;  /* 0x00000003000085a7 */ /* 0x000ea400080010ff */
[----:B--2---:R-:W-:Y:S05]  /*7b20*/  @!P0 BRA `(.L_x_127) ;  /* 0xfffffffc00f08947 */ /* 0x004fea000383ffff */
[----:B------:R-:W-:Y:S05]  /*7b30*/  BRA `(.L_x_128) ;  /* 0xffffffa800a87947 */ /* 0x000fea000383ffff */
.L_x_44:
[----:B---3--:R-:W-:-:S07]  /*7b40*/  MOV R0, UR4 ;  /* 0x0000000400007c02 */ /* 0x008fce0008000f00 */
.L_x_129:
[----:B-1----:R1:W2:Y:S02]  /*7b50*/  SYNCS.PHASECHK.TRANS64.TRYWAIT P0, [R0+URZ], R3 ;  /* 0x00000003000075a7 */ /* 0x0022a400080011ff */
[----:B--2---:R-:W-:Y:S05]  /*7b60*/  @!P0 NANOSLEEP.SYNCS 0x989680 ;  /* 0x009896800000895d */ /* 0x004fea0003900000 */
[----:B------:R-:W2:Y:S02]  /*7b70*/  @!P0 SYNCS.PHASECHK.TRANS64 P0, [R0+URZ], R3 ;  /* 0x00000003000085a7 */ /* 0x000ea400080010ff */
[----:B--2---:R-:W-:Y:S05]  /*7b80*/  @!P0 BRA `(.L_x_129) ;  /* 0xfffffffc00f08947 */ /* 0x004fea000383ffff */
[----:B------:R-:W-:Y:S05]  /*7b90*/  BRA `(.L_x_130) ;  /* 0xffffffa800b47947 */ /* 0x000fea000383ffff */
.L_x_45:
[----:B---3--:R-:W-:-:S07]  /*7ba0*/  MOV R0, UR4 ;  /* 0x0000000400007c02 */ /* 0x008fce0008000f00 */
.L_x_131:
[----:B-1----:R1:W2:Y:S02]  /*7bb0*/  SYNCS.PHASECHK.TRANS64.TRYWAIT P0, [R0+URZ], R3 ;  /* 0x00000003000075a7 */ /* 0x0022a400080011ff */
[----:B--2---:R-:W-:Y:S05]  /*7bc0*/  @!P0 NANOSLEEP.SYNCS 0x989680 ;  /* 0x009896800000895d */ /* 0x004fea0003900000 */
[----:B------:R-:W2:Y:S02]  /*7bd0*/  @!P0 SYNCS.PHASECHK.TRANS64 P0, [R0+URZ], R3 ;  /* 0x00000003000085a7 */ /* 0x000ea400080010ff */
[----:B--2---:R-:W-:Y:S05]  /*7be0*/  @!P0 BRA `(.L_x_131) ;  /* 0xfffffffc00f08947 */ /* 0x004fea000383ffff */
[----:B------:R-:W-:Y:S05]  /*7bf0*/  BRA `(.L_x_132) ;  /* 0xffffffa800c07947 */ /* 0x000fea000383ffff */
.L_x_48:
[----:B-1----:R1:W2:Y:S02]  /*7c00*/  SYNCS.PHASECHK.TRANS64.TRYWAIT P0, [R0+URZ+0xd0], R5 ;  /* 0x0000d005000075a7 */ /* 0x0022a400080011ff */
[----:B--2---:R-:W-:Y:S05]  /*7c10*/  @!P0 NANOSLEEP.SYNCS 0x989680 ;  /* 0x009896800000895d */ /* 0x004fea0003900000 */
[----:B------:R-:W2:Y:S02]  /*7c20*/  @!P0 SYNCS.PHASECHK.TRANS64 P0, [R0+URZ+0xd0], R5 ;  /* 0x0000d005000085a7 */ /* 0x000ea400080010ff */
[----:B--2---:R-:W-:Y:S05]  /*7c30*/  @!P0 BRA `(.L_x_48) ;  /* 0xfffffffc00f08947 */ /* 0x004fea000383ffff */
[----:B------:R-:W-:Y:S05]  /*7c40*/  BRA `(.L_x_133) ;  /* 0xffffffac00207947 */ /* 0x000fea000383ffff */
.L_x_49:
[----:B------:R-:W-:-:S07]  /*7c50*/  MOV R0, UR5 ;  /* 0x0000000500007c02 */ /* 0x000fce0008000f00 */
.L_x_134:
[----:B-1----:R1:W2:Y:S02]  /*7c60*/  SYNCS.PHASECHK.TRANS64.TRYWAIT P0, [R0+URZ+0x80], R7 ;  /* 0x00008007000075a7 */ /* 0x0022a400080011ff */
[----:B--2---:R-:W-:Y:S05]  /*7c70*/  @!P0 NANOSLEEP.SYNCS 0x989680 ;  /* 0x009896800000895d */ /* 0x004fea0003900000 */
[----:B------:R-:W2:Y:S02]  /*7c80*/  @!P0 SYNCS.PHASECHK.TRANS64 P0, [R0+URZ+0x80], R7 ;  /* 0x00008007000085a7 */ /* 0x000ea400080010ff */
[----:B--2---:R-:W-:Y:S05]  /*7c90*/  @!P0 BRA `(.L_x_134) ;  /* 0xfffffffc00f08947 */ /* 0x004fea000383ffff */
[----:B------:R-:W-:Y:S05]  /*7ca0*/  BRA `(.L_x_135) ;  /* 0xffffffac00307947 */ /* 0x000fea000383ffff */
.L_x_50:
[----:B-1----:R1:W2:Y:S02]  /*7cb0*/  SYNCS.PHASECHK.TRANS64.TRYWAIT P1, [R0+URZ+0x70], R5 ;  /* 0x00007005000075a7 */ /* 0x0022a400080211ff */
[----:B--2---:R-:W-:Y:S05]  /*7cc0*/  @!P1 NANOSLEEP.SYNCS 0x989680 ;  /* 0x009896800000995d */ /* 0x004fea0003900000 */
[----:B------:R-:W2:Y:S02]  /*7cd0*/  @!P1 SYNCS.PHASECHK.TRANS64 P1, [R0+URZ+0x70], R5 ;  /* 0x00007005000095a7 */ /* 0x000ea400080210ff */
[----:B--2---:R-:W-:Y:S05]  /*7ce0*/  @!P1 BRA `(.L_x_50) ;  /* 0xfffffffc00f09947 */ /* 0x004fea000383ffff */
[----:B------:R-:W-:Y:S05]  /*7cf0*/  BRA `(.L_x_136) ;  /* 0xffffffac00607947 */ /* 0x000fea000383ffff */
.L_x_53:
[----:B------:R-:W-:-:S07]  /*7d00*/  MOV R0, UR5 ;  /* 0x0000000500007c02 */ /* 0x000fce0008000f00 */
.L_x_137:
[----:B-1----:R1:W2:Y:S02]  /*7d10*/  SYNCS.PHASECHK.TRANS64.TRYWAIT P0, [R0+URZ+0x80], R3 ;  /* 0x00008003000075a7 */ /* 0x0022a400080011ff */
[----:B--2---:R-:W-:Y:S05]  /*7d20*/  @!P0 NANOSLEEP.SYNCS 0x989680 ;  /* 0x009896800000895d */ /* 0x004fea0003900000 */
[----:B------:R-:W2:Y:S02]  /*7d30*/  @!P0 SYNCS.PHASECHK.TRANS64 P0, [R0+URZ+0x80], R3 ;  /* 0x00008003000085a7 */ /* 0x000ea400080010ff */
[----:B--2---:R-:W-:Y:S05]  /*7d40*/  @!P0 BRA `(.L_x_137) ;  /* 0xfffffffc00f08947 */ /* 0x004fea000383ffff */
[----:B------:R-:W-:Y:S05]  /*7d50*/  BRA `(.L_x_52) ;  /* 0xffffffac00b47947 */ /* 0x000fea000383ffff */
.L_x_62:
[----:B-1----:R-:W-:-:S04]  /*7d60*/  MOV R4, UR6 ;  /* 0x0000000600047c02 */ /* 0x002fc80008000f00 */
[----:B------:R1:W2:Y:S03]  /*7d70*/  SYNCS.PHASECHK.TRANS64.TRYWAIT P0, [R4+URZ+0x8], R5 ;  /* 0x00000805040075a7 */ /* 0x0002a600080011ff */
[----:B--2---:R-:W-:Y:S05]  /*7d80*/  @!P0 NANOSLEEP.SYNCS 0x989680 ;  /* 0x009896800000895d */ /* 0x004fea0003900000 */
[----:B------:R-:W2:Y:S02]  /*7d90*/  @!P0 SYNCS.PHASECHK.TRANS64 P0, [R4+URZ+0x8], R5 ;  /* 0x00000805040085a7 */ /* 0x000ea400080010ff */
[----:B--2---:R-:W-:Y:S05]  /*7da0*/  @!P0 BRA `(.L_x_62) ;  /* 0xfffffffc00ec8947 */ /* 0x004fea000383ffff */
[----:B------:R-:W-:Y:S05]  /*7db0*/  BRA `(.L_x_61) ;  /* 0xffffffb000687947 */ /* 0x000fea000383ffff */
.L_x_64:
[----:B------:R-:W-:Y:S01]  /*7dc0*/  BSSY B0, `(.L_x_138) ;  /* 0x0000006000007945 */ /* 0x000fe20003800000 */
[----:B------:R-:W-:-:S07]  /*7dd0*/  MOV R15, 0xffffffff ;  /* 0xffffffff000f7802 */ /* 0x000fce0000000f00 */
[----:B-1---5:R-:W-:Y:S05]  /*7de0*/  WARPSYNC.COLLECTIVE R15, `(.L_x_139) ;  /* 0x000000000f0c7348 */ /* 0x022fea0003c00000 */
[----:B------:R-:W-:Y:S02]  /*7df0*/  ELECT P6, UR79, PT ;  /* 0x00000000004f782f */ /* 0x000fe400038c0000 */
[----:B------:R-:W-:Y:S01]  /*7e00*/  MOV R14, UR79 ;  /* 0x0000004f000e7c02 */ /* 0x000fe20008000f00 */
[----:B-1---5:R-:W-:Y:S10]  /*7e10*/  ENDCOLLECTIVE ;  /* 0x000000000000791b */ /* 0x022ff40003800000 */
.L_x_139:
[----:B------:R-:W-:Y:S05]  /*7e20*/  BSYNC B0 ;  /* 0x0000000000007941 */ /* 0x000fea0003800000 */
.L_x_138:
[----:B------:R-:W-:Y:S05]  /*7e30*/  BRA `(.L_x_140) ;  /* 0xffffffb000987947 */ /* 0x000fea000383ffff */
.L_x_66:
[----:B-1----:R-:W-:-:S04]  /*7e40*/  MOV R2, UR6 ;  /* 0x0000000600027c02 */ /* 0x002fc80008000f00 */
[----:B------:R1:W2:Y:S03]  /*7e50*/  SYNCS.PHASECHK.TRANS64.TRYWAIT P0, [R2+URZ+0x8], R3 ;  /* 0x00000803020075a7 */ /* 0x0002a600080011ff */
[----:B--2---:R-:W-:Y:S05]  /*7e60*/  @!P0 NANOSLEEP.SYNCS 0x989680 ;  /* 0x009896800000895d */ /* 0x004fea0003900000 */
[----:B------:R-:W2:Y:S02]  /*7e70*/  @!P0 SYNCS.PHASECHK.TRANS64 P0, [R2+URZ+0x8], R3 ;  /* 0x00000803020085a7 */ /* 0x000ea400080010ff */
[----:B--2---:R-:W-:Y:S05]  /*7e80*/  @!P0 BRA `(.L_x_66) ;  /* 0xfffffffc00ec8947 */ /* 0x004fea000383ffff */
[----:B------:R-:W-:Y:S05]  /*7e90*/  BRA `(.L_x_65) ;  /* 0xffffffb0009c7947 */ /* 0x000fea000383ffff */
.L_x_67:
[----:B-1----:R1:W2:Y:S02]  /*7ea0*/  SYNCS.PHASECHK.TRANS64.TRYWAIT P0, [R0+URZ+0x70], R5 ;  /* 0x00007005000075a7 */ /* 0x0022a400080011ff */
[----:B--2---:R-:W-:Y:S05]  /*7eb0*/  @!P0 NANOSLEEP.SYNCS 0x989680 ;  /* 0x009896800000895d */ /* 0x004fea0003900000 */
[----:B------:R-:W2:Y:S02]  /*7ec0*/  @!P0 SYNCS.PHASECHK.TRANS64 P0, [R0+URZ+0x70], R5 ;  /* 0x00007005000085a7 */ /* 0x000ea400080010ff */
[----:B--2---:R-:W-:Y:S05]  /*7ed0*/  @!P0 BRA `(.L_x_67) ;  /* 0xfffffffc00f08947 */ /* 0x004fea000383ffff */
[----:B------:R-:W-:Y:S05]  /*7ee0*/  BRA `(.L_x_141) ;  /* 0xffffffb400787947 */ /* 0x000fea000383ffff */
.L_x_69:
[----:B------:R-:W-:-:S07]  /*7ef0*/  MOV R0, UR10 ;  /* 0x0000000a00007c02 */ /* 0x000fce0008000f00 */
.L_x_142:
[----:B-1----:R1:W2:Y:S02]  /*7f00*/  SYNCS.PHASECHK.TRANS64.TRYWAIT P0, [R0+URZ+0xb0], R5 ;  /* 0x0000b005000075a7 */ /* 0x0022a400080011ff */
[----:B--2---:R-:W-:Y:S05]  /*7f10*/  @!P0 NANOSLEEP.SYNCS 0x989680 ;  /* 0x009896800000895d */ /* 0x004fea0003900000 */
[----:B------:R-:W2:Y:S02]  /*7f20*/  @!P0 SYNCS.PHASECHK.TRANS64 P0, [R0+URZ+0xb0], R5 ;  /* 0x0000b005000085a7 */ /* 0x000ea400080010ff */
[----:B--2---:R-:W-:Y:S05]  /*7f30*/  @!P0 BRA `(.L_x_142) ;  /* 0xfffffffc00f08947 */ /* 0x004fea000383ffff */
[----:B------:R-:W-:Y:S05]  /*7f40*/  BRA `(.L_x_143) ;  /* 0xffffffb400c47947 */ /* 0x000fea000383ffff */
.L_x_72:
[----:B------:R-:W-:Y:S07]  /*7f50*/  MOV R0, UR9 ;  /* 0x0000000900007c02 */ /* 0x000fee0008000f00 */
.L_x_144:
[----:B-1----:R1:W2:Y:S02]  /*7f60*/  SYNCS.PHASECHK.TRANS64.TRYWAIT P0, [R0+URZ], R5 ;  /* 0x00000005000075a7 */ /* 0x0022a400080011ff */
[----:B--2---:R-:W-:Y:S05]  /*7f70*/  @!P0 NANOSLEEP.SYNCS 0x989680 ;  /* 0x009896800000895d */ /* 0x004fea0003900000 */
[----:B------:R-:W2:Y:S02]  /*7f80*/  @!P0 SYNCS.PHASECHK.TRANS64 P0, [R0+URZ], R5 ;  /* 0x00000005000085a7 */ /* 0x000ea400080010ff */
[----:B--2---:R-:W-:Y:S05]  /*7f90*/  @!P0 BRA `(.L_x_144) ;  /* 0xfffffffc00f08947 */ /* 0x004fea000383ffff */
[----:B------:R-:W-:Y:S05]  /*7fa0*/  BRA `(.L_x_71) ;  /* 0xffffffb400d87947 */ /* 0x000fea000383ffff */
.L_x_76:
[----:B-1----:R-:W-:-:S07]  /*7fb0*/  MOV R0, UR7 ;  /* 0x0000000700007c02 */ /* 0x002fce0008000f00 */
.L_x_145:
[----:B-1----:R1:W2:Y:S02]  /*7fc0*/  SYNCS.PHASECHK.TRANS64.TRYWAIT P0, [R0+URZ], R3 ;  /* 0x00000003000075a7 */ /* 0x0022a400080011ff */
[----:B--2---:R-:W-:Y:S05]  /*7fd0*/  @!P0 NANOSLEEP.SYNCS 0x989680 ;  /* 0x009896800000895d */ /* 0x004fea0003900000 */
[----:B------:R-:W2:Y:S02]  /*7fe0*/  @!P0 SYNCS.PHASECHK.TRANS64 P0, [R0+URZ], R3 ;  /* 0x00000003000085a7 */ /* 0x000ea400080010ff */
[----:B--2---:R-:W-:Y:S05]  /*7ff0*/  @!P0 BRA `(.L_x_145) ;  /* 0xfffffffc00f08947 */ /* 0x004fea000383ffff */
[----:B------:R-:W-:Y:S05]  /*8000*/  BRA `(.L_x_146) ;  /* 0xffffffb800a47947 */ /* 0x000fea000383ffff */
.L_x_77:
[----:B------:R-:W-:-:S07]  /*8010*/  MOV R0, UR7 ;  /* 0x0000000700007c02 */ /* 0x000fce0008000f00 */
.L_x_147:
[----:B-1----:R1:W2:Y:S02]  /*8020*/  SYNCS.PHASECHK.TRANS64.TRYWAIT P0, [R0+URZ], R3 ;  /* 0x00000003000075a7 */ /* 0x0022a400080011ff */
[----:B--2---:R-:W-:Y:S05]  /*8030*/  @!P0 NANOSLEEP.SYNCS 0x989680 ;  /* 0x009896800000895d */ /* 0x004fea0003900000 */
[----:B------:R-:W2:Y:S02]  /*8040*/  @!P0 SYNCS.PHASECHK.TRANS64 P0, [R0+URZ], R3 ;  /* 0x00000003000085a7 */ /* 0x000ea400080010ff */
[----:B--2---:R-:W-:Y:S05]  /*8050*/  @!P0 BRA `(.L_x_147) ;  /* 0xfffffffc00f08947 */ /* 0x004fea000383ffff */
[----:B------:R-:W-:Y:S05]  /*8060*/  BRA `(.L_x_148) ;  /* 0xffffffb800b07947 */ /* 0x000fea000383ffff */
.L_x_78:
[----:B------:R-:W-:-:S07]  /*8070*/  MOV R0, UR7 ;  /* 0x0000000700007c02 */ /* 0x000fce0008000f00 */
.L_x_149:
[----:B-1----:R1:W2:Y:S02]  /*8080*/  SYNCS.PHASECHK.TRANS64.TRYWAIT P0, [R0+URZ], R3 ;  /* 0x00000003000075a7 */ /* 0x0022a400080011ff */
[----:B--2---:R-:W-:Y:S05]  /*8090*/  @!P0 NANOSLEEP.SYNCS 0x989680 ;  /* 0x009896800000895d */ /* 0x004fea0003900000 */
[----:B------:R-:W2:Y:S02]  /*80a0*/  @!P0 SYNCS.PHASECHK.TRANS64 P0, [R0+URZ], R3 ;  /* 0x00000003000085a7 */ /* 0x000ea400080010ff */
[----:B--2---:R-:W-:Y:S05]  /*80b0*/  @!P0 BRA `(.L_x_149) ;  /* 0xfffffffc00f08947 */ /* 0x004fea000383ffff */
[----:B------:R-:W-:Y:S05]  /*80c0*/  BRA `(.L_x_150) ;  /* 0xffffffb800bc7947 */ /* 0x000fea000383ffff */
.L_x_81:
[----:B------:R-:W-:-:S07]  /*80d0*/  MOV R0, UR8 ;  /* 0x0000000800007c02 */ /* 0x000fce0008000f00 */
.L_x_151:
[----:B-1----:R1:W2:Y:S02]  /*80e0*/  SYNCS.PHASECHK.TRANS64.TRYWAIT P1, [R0+URZ+0xf0], R3 ;  /* 0x0000f003000075a7 */ /* 0x0022a400080211ff */
[----:B--2---:R-:W-:Y:S05]  /*80f0*/  @!P1 NANOSLEEP.SYNCS 0x989680 ;  /* 0x009896800000995d */ /* 0x004fea0003900000 */
[----:B------:R-:W2:Y:S02]  /*8100*/  @!P1 SYNCS.PHASECHK.TRANS64 P1, [R0+URZ+0xf0], R3 ;  /* 0x0000f003000095a7 */ /* 0x000ea400080210ff */
[----:B--2---:R-:W-:Y:S05]  /*8110*/  @!P1 BRA `(.L_x_151) ;  /* 0xfffffffc00f09947 */ /* 0x004fea000383ffff */
[----:B------:R-:W-:Y:S05]  /*8120*/  BRA `(.L_x_152) ;  /* 0xffffffbc00087947 */ /* 0x000fea000383ffff */
.L_x_86:
[----:B--2---:R2:W4:Y:S02]  /*8130*/  SYNCS.PHASECHK.TRANS64.TRYWAIT P0, [R0+URZ+0x70], R3 ;  /* 0x00007003000075a7 */ /* 0x00452400080011ff */
[----:B----4-:R-:W-:Y:S05]  /*8140*/  @!P0 NANOSLEEP.SYNCS 0x989680 ;  /* 0x009896800000895d */ /* 0x010fea0003900000 */
[----:B------:R-:W4:Y:S02]  /*8150*/  @!P0 SYNCS.PHASECHK.TRANS64 P0, [R0+URZ+0x70], R3 ;  /* 0x00007003000085a7 */ /* 0x000f2400080010ff */
[----:B----4-:R-:W-:Y:S05]  /*8160*/  @!P0 BRA `(.L_x_86) ;  /* 0xfffffffc00f08947 */ /* 0x010fea000383ffff */
[----:B------:R-:W-:Y:S05]  /*8170*/  BRA `(.L_x_153) ;  /* 0xffffffc000147947 */ /* 0x000fea000383ffff */
.L_x_89:
[----:B------:R-:W-:Y:S07]  /*8180*/  MOV R0, UR7 ;  /* 0x0000000700007c02 */ /* 0x000fee0008000f00 */
.L_x_154:
[----:B--2---:R2:W4:Y:S02]  /*8190*/  SYNCS.PHASECHK.TRANS64.TRYWAIT P0, [R0+URZ+0x68], R3 ;  /* 0x00006803000075a7 */ /* 0x00452400080011ff */
[----:B----4-:R-:W-:Y:S05]  /*81a0*/  @!P0 NANOSLEEP.SYNCS 0x989680 ;  /* 0x009896800000895d */ /* 0x010fea0003900000 */
[----:B------:R-:W4:Y:S02]  /*81b0*/  @!P0 SYNCS.PHASECHK.TRANS64 P0, [R0+URZ+0x68], R3 ;  /* 0x00006803000085a7 */ /* 0x000f2400080010ff */
[----:B----4-:R-:W-:Y:S05]  /*81c0*/  @!P0 BRA `(.L_x_154) ;  /* 0xfffffffc00f08947 */ /* 0x010fea000383ffff */
[----:B------:R-:W-:Y:S05]  /*81d0*/  BRA `(.L_x_88) ;  /* 0xffffffc000f47947 */ /* 0x000fea000383ffff */
.L_x_92:
[----:B--2---:R-:W-:Y:S07]  /*81e0*/  MOV R3, UR7 ;  /* 0x0000000700037c02 */ /* 0x004fee0008000f00 */
.L_x_155:
[----:B-1----:R1:W2:Y:S02]  /*81f0*/  SYNCS.PHASECHK.TRANS64.TRYWAIT P0, [R3+URZ+0x50], R12 ;  /* 0x0000500c030075a7 */ /* 0x0022a400080011ff */
[----:B--2---:R-:W-:Y:S05]  /*8200*/  @!P0 NANOSLEEP.SYNCS 0x989680 ;  /* 0x009896800000895d */ /* 0x004fea0003900000 */
[----:B------:R-:W2:Y:S02]  /*8210*/  @!P0 SYNCS.PHASECHK.TRANS64 P0, [R3+URZ+0x50], R12 ;  /* 0x0000500c030085a7 */ /* 0x000ea400080010ff */
[----:B--2---:R-:W-:Y:S05]  /*8220*/  @!P0 BRA `(.L_x_155) ;  /* 0xfffffffc00f08947 */ /* 0x004fea000383ffff */
[----:B------:R-:W-:Y:S05]  /*8230*/  BRA `(.L_x_156) ;  /* 0xffffffc4006c7947 */ /* 0x000fea000383ffff */
.L_x_93:
[----:B------:R-:W-:Y:S07]  /*8240*/  MOV R3, UR7 ;  /* 0x0000000700037c02 */ /* 0x000fee0008000f00 */
.L_x_157:
[----:B-1----:R1:W2:Y:S02]  /*8250*/  SYNCS.PHASECHK.TRANS64.TRYWAIT P0, [R3+URZ+0x58], R12 ;  /* 0x0000580c030075a7 */ /* 0x0022a400080011ff */
[----:B--2---:R-:W-:Y:S05]  /*8260*/  @!P0 NANOSLEEP.SYNCS 0x989680 ;  /* 0x009896800000895d */ /* 0x004fea0003900000 */
[----:B------:R-:W2:Y:S02]  /*8270*/  @!P0 SYNCS.PHASECHK.TRANS64 P0, [R3+URZ+0x58], R12 ;  /* 0x0000580c030085a7 */ /* 0x000ea400080010ff */
[----:B--2---:R-:W-:Y:S05]  /*8280*/  @!P0 BRA `(.L_x_157) ;  /* 0xfffffffc00f08947 */ /* 0x004fea000383ffff */
[----:B------:R-:W-:Y:S05]  /*8290*/  BRA `(.L_x_158) ;  /* 0xffffffc800047947 */ /* 0x000fea000383ffff */
.L_x_95:
[----:B------:R-:W-:-:S07]  /*82a0*/  MOV R0, UR7 ;  /* 0x0000000700007c02 */ /* 0x000fce0008000f00 */
.L_x_159:
[----:B-1----:R1:W4:Y:S02]  /*82b0*/  SYNCS.PHASECHK.TRANS64.TRYWAIT P0, [R0+URZ+0x50], R3 ;  /* 0x00005003000075a7 */ /* 0x00232400080011ff */
[----:B----4-:R-:W-:Y:S05]  /*82c0*/  @!P0 NANOSLEEP.SYNCS 0x989680 ;  /* 0x009896800000895d */ /* 0x010fea0003900000 */
[----:B------:R-:W4:Y:S02]  /*82d0*/  @!P0 SYNCS.PHASECHK.TRANS64 P0, [R0+URZ+0x50], R3 ;  /* 0x00005003000085a7 */ /* 0x000f2400080010ff */
[----:B----4-:R-:W-:Y:S05]  /*82e0*/  @!P0 BRA `(.L_x_159) ;  /* 0xfffffffc00f08947 */ /* 0x010fea000383ffff */
[----:B------:R-:W-:Y:S05]  /*82f0*/  BRA `(.L_x_160) ;  /* 0xffffffc8008c7947 */ /* 0x000fea000383ffff */
.L_x_97:
[----:B--2---:R2:W3:Y:S02]  /*8300*/  SYNCS.PHASECHK.TRANS64.TRYWAIT P0, [R0+URZ+0x70], R3 ;  /* 0x00007003000075a7 */ /* 0x0044e400080011ff */
[----:B---3--:R-:W-:Y:S05]  /*8310*/  @!P0 NANOSLEEP.SYNCS 0x989680 ;  /* 0x009896800000895d */ /* 0x008fea0003900000 */
[----:B------:R-:W3:Y:S02]  /*8320*/  @!P0 SYNCS.PHASECHK.TRANS64 P0, [R0+URZ+0x70], R3 ;  /* 0x00007003000085a7 */ /* 0x000ee400080010ff */
[----:B---3--:R-:W-:Y:S05]  /*8330*/  @!P0 BRA `(.L_x_97) ;  /* 0xfffffffc00f08947 */ /* 0x008fea000383ffff */
[----:B------:R-:W-:Y:S05]  /*8340*/  BRA `(.L_x_161) ;  /* 0xffffffcc00587947 */ /* 0x000fea000383ffff */
.L_x_108:
[----:B-1----:R1:W3:Y:S02]  /*8350*/  SYNCS.PHASECHK.TRANS64.TRYWAIT P1, [R3+URZ+0x40], R0 ;  /* 0x00004000030075a7 */ /* 0x0022e400080211ff */
[----:B---3--:R-:W-:Y:S05]  /*8360*/  @!P1 NANOSLEEP.SYNCS 0x989680 ;  /* 0x009896800000995d */ /* 0x008fea0003900000 */
[----:B------:R-:W3:Y:S02]  /*8370*/  @!P1 SYNCS.PHASECHK.TRANS64 P1, [R3+URZ+0x40], R0 ;  /* 0x00004000030095a7 */ /* 0x000ee400080210ff */
[----:B---3--:R-:W-:Y:S05]  /*8380*/  @!P1 BRA `(.L_x_108) ;  /* 0xfffffffc00f09947 */ /* 0x008fea000383ffff */
[----:B------:R-:W-:Y:S05]  /*8390*/  BRA `(.L_x_107) ;  /* 0xffffffd800687947 */ /* 0x000fea000383ffff */
.L_x_110:
[----:B---3--:R3:W4:Y:S02]  /*83a0*/  SYNCS.PHASECHK.TRANS64.TRYWAIT P0, [R110+URZ+0x90], R5 ;  /* 0x000090056e0075a7 */ /* 0x00872400080011ff */
[----:B----4-:R-:W-:Y:S05]  /*83b0*/  @!P0 NANOSLEEP.SYNCS 0x989680 ;  /* 0x009896800000895d */ /* 0x010fea0003900000 */
[----:B------:R-:W4:Y:S02]  /*83c0*/  @!P0 SYNCS.PHASECHK.TRANS64 P0, [R110+URZ+0x90], R5 ;  /* 0x000090056e0085a7 */ /* 0x000f2400080010ff */
[----:B----4-:R-:W-:Y:S05]  /*83d0*/  @!P0 BRA `(.L_x_110) ;  /* 0xfffffffc00f08947 */ /* 0x010fea000383ffff */
[----:B------:R-:W-:Y:S05]  /*83e0*/  BRA `(.L_x_109) ;  /* 0xffffffd800bc7947 */ /* 0x000fea000383ffff */
.L_x_118:
[----:B--2---:R2:W3:Y:S02]  /*83f0*/  SYNCS.PHASECHK.TRANS64.TRYWAIT P0, [R75+URZ+0x40], R0 ;  /* 0x000040004b0075a7 */ /* 0x0044e400080011ff */
[----:B---3--:R-:W-:Y:S05]  /*8400*/  @!P0 NANOSLEEP.SYNCS 0x989680 ;  /* 0x009896800000895d */ /* 0x008fea0003900000 */
[----:B------:R-:W3:Y:S02]  /*8410*/  @!P0 SYNCS.PHASECHK.TRANS64 P0, [R75+URZ+0x40], R0 ;  /* 0x000040004b0085a7 */ /* 0x000ee400080010ff */
[----:B---3--:R-:W-:Y:S05]  /*8420*/  @!P0 BRA `(.L_x_118) ;  /* 0xfffffffc00f08947 */ /* 0x008fea000383ffff */
[----:B------:R-:W-:Y:S05]  /*8430*/  BRA `(.L_x_117) ;  /* 0xffffffe400c87947 */ /* 0x000fea000383ffff */
        .weak           $__internal_0_$__cuda_sm10x_tcgen05_guardrail_trap_col_being_dealloced_not_returned_by_alloc
        .type           $__internal_0_$__cuda_sm10x_tcgen05_guardrail_trap_col_being_dealloced_not_returned_by_alloc,@function
        .size           $__internal_0_$__cuda_sm10x_tcgen05_guardrail_trap_col_being_dealloced_not_returned_by_alloc,($__internal_1_$__cuda_sm10x_tcgen05_guardrail_trap_phase_invalid_during_alloc - $__internal_0_$__cuda_sm10x_tcgen05_guardrail_trap_col_being_dealloced_not_returned_by_alloc)
$__internal_0_$__cuda_sm10x_tcgen05_guardrail_trap_col_being_dealloced_not_returned_by_alloc:
[----:B------:R-:W-:Y:S05]  /*8440*/  BPT.TRAP 0x1 ;  /* 0x000000040000795c */ /* 0x000fea0000300000 */
[----:B------:R-:W-:-:S04]  /*8450*/  HFMA2 R3, -RZ, RZ, 0, 0 ;  /* 0x00000000ff037431 */ /* 0x000fc800000001ff */
[----:B------:R-:W-:Y:S05]  /*8460*/  RET.REL.NODEC R2 `(_ZN7cutlass13device_kernelINS_4gemm6kernel13GemmUniversalIN4cute5tupleIJiiiiEEENS1_10collective13CollectiveMmaINS1_35MainloopSm100TmaUmmaWarpSpecializedILi4ELi2ELi4ENS5_IJNS4_1CILi2EEENSA_ILi1EEESC_EEEEENS5_IJNSA_ILi128EEESF_NSA_ILi64EEEEEEaNS5_IJlSC_lEEEaSI_NS4_8TiledMMAINS4_8MMA_AtomIJNS4_21SM100_MMA_S8_2x1SM_SSIaaiLi128ELi128ELNS4_4UMMA5MajorE0ELSN_0ELNSM_8SaturateE0EEEEEENS4_6LayoutINS5_IJSC_SC_SC_EEENS5_IJNSA_ILi0EEEST_ST_EEEEENS5_IJNS4_10UnderscoreESW_SW_EEEEENS4_18SM100_TMA_2SM_LOADENS4_14ComposedLayoutINS4_7SwizzleILi2ELi4ELi3EEENS4_18smem_ptr_flag_bitsILi8EEENSR_INS5_IJNSA_ILi8EEESG_EEENS5_IJSG_SC_EEEEEEEvNS4_8identityESZ_S19_vS1A_EENS_8epilogue10collective18CollectiveEpilogueINS1C_23Sm100TmaWarpSpecializedILi2ELi2ELi32ELb0ELb0EEEJNS5_IJSG_SF_SG_EEENS5_IJNSR_ISG_SC_EENSR_INS5_IJNSA_ILi32EEESB_EEENS5_IJSC_SG_EEEEEEEEaSI_aSI_NS1C_6fusion15FusionCallbacksIS1G_NS1O_17LinearCombinationIaiaiLNS_15FloatRoundStyleE2EEES1H_S1N_JEEENS4_5SM1004TMEM4LOAD26SM100_TMEM_LOAD_32dp32b32xENS4_13SM90_TMA_LOADENS10_INS11_ILi1ELi4ELi3EEES14_NSR_INS5_IJS15_S1J_EEENS5_IJS1J_SC_EEEEEEENS4_39AutoVectorizingCopyWithAssumedAlignmentILi128EEENS4_14SM90_TMA_STOREES23_S25_S25_EEEvvEEEEvNT_6ParamsE) ;  /* 0xffffff7802e47950 */ /* 0x000fea0003c3ffff */
        .weak           $__internal_1_$__cuda_sm10x_tcgen05_guardrail_trap_phase_invalid_during_alloc
        .type           $__internal_1_$__cuda_sm10x_tcgen05_guardrail_trap_phase_invalid_during_alloc,@function
        .size           $__internal_1_$__cuda_sm10x_tcgen05_guardrail_trap_phase_invalid_during_alloc,($__internal_2_$__cuda_sm10x_tcgen05_guardrail_trap_unallocated_columns_being_dealloced - $__internal_1_$__cuda_sm10x_tcgen05_guardrail_trap_phase_invalid_during_alloc)
$__internal_1_$__cuda_sm10x_tcgen05_guardrail_trap_phase_invalid_during_alloc:
[----:B------:R-:W-:Y:S05]  /*8470*/  BPT.TRAP 0x1 ;  /* 0x000000040000795c */ /* 0x000fea0000300000 */
[----:B------:R-:W-:-:S04]  /*8480*/  MOV R3, 0x0 ;  /* 0x0000000000037802 */ /* 0x000fc80000000f00 */
[----:B------:R-:W-:Y:S05]  /*8490*/  RET.REL.NODEC R2 `(_ZN7cutlass13device_kernelINS_4gemm6kernel13GemmUniversalIN4cute5tupleIJiiiiEEENS1_10collective13CollectiveMmaINS1_35MainloopSm100TmaUmmaWarpSpecializedILi4ELi2ELi4ENS5_IJNS4_1CILi2EEENSA_ILi1EEESC_EEEEENS5_IJNSA_ILi128EEESF_NSA_ILi64EEEEEEaNS5_IJlSC_lEEEaSI_NS4_8TiledMMAINS4_8MMA_AtomIJNS4_21SM100_MMA_S8_2x1SM_SSIaaiLi128ELi128ELNS4_4UMMA5MajorE0ELSN_0ELNSM_8SaturateE0EEEEEENS4_6LayoutINS5_IJSC_SC_SC_EEENS5_IJNSA_ILi0EEEST_ST_EEEEENS5_IJNS4_10UnderscoreESW_SW_EEEEENS4_18SM100_TMA_2SM_LOADENS4_14ComposedLayoutINS4_7SwizzleILi2ELi4ELi3EEENS4_18smem_ptr_flag_bitsILi8EEENSR_INS5_IJNSA_ILi8EEESG_EEENS5_IJSG_SC_EEEEEEEvNS4_8identityESZ_S19_vS1A_EENS_8epilogue10collective18CollectiveEpilogueINS1C_23Sm100TmaWarpSpecializedILi2ELi2ELi32ELb0ELb0EEEJNS5_IJSG_SF_SG_EEENS5_IJNSR_ISG_SC_EENSR_INS5_IJNSA_ILi32EEESB_EEENS5_IJSC_SG_EEEEEEEEaSI_aSI_NS1C_6fusion15FusionCallbacksIS1G_NS1O_17LinearCombinationIaiaiLNS_15FloatRoundStyleE2EEES1H_S1N_JEEENS4_5SM1004TMEM4LOAD26SM100_TMEM_LOAD_32dp32b32xENS4_13SM90_TMA_LOADENS10_INS11_ILi1ELi4ELi3EEES14_NSR_INS5_IJS15_S1J_EEENS5_IJS1J_SC_EEEEEEENS4_39AutoVectorizingCopyWithAssumedAlignmentILi128EEENS4_14SM90_TMA_STOREES23_S25_S25_EEEvvEEEEvNT_6ParamsE) ;  /* 0xffffff7802d87950 */ /* 0x000fea0003c3ffff */
        .weak           $__internal_2_$__cuda_sm10x_tcgen05_guardrail_trap_unallocated_columns_being_dealloced
        .type           $__internal_2_$__cuda_sm10x_tcgen05_guardrail_trap_unallocated_columns_being_dealloced,@function
        .size           $__internal_2_$__cuda_sm10x_tcgen05_guardrail_trap_unallocated_columns_being_dealloced,(.L_x_163 - $__internal_2_$__cuda_sm10x_tcgen05_guardrail_trap_unallocated_columns_being_dealloced)
$__internal_2_$__cuda_sm10x_tcgen05_guardrail_trap_unallocated_columns_being_dealloced:
[----:B------:R-:W-:Y:S05]  /*84a0*/  BPT.TRAP 0x1 ;  /* 0x000000040000795c */ /* 0x000fea0000300000 */
[----:B------:R-:W-:-:S04]  /*84b0*/  HFMA2 R3, -RZ, RZ, 0, 0 ;  /* 0x00000000ff037431 */ /* 0x000fc800000001ff */
[----:B------:R-:W-:Y:S05]  /*84c0*/  RET.REL.NODEC R2 `(_ZN7cutlass13device_kernelINS_4gemm6kernel13GemmUniversalIN4cute5tupleIJiiiiEEENS1_10collective13CollectiveMmaINS1_35MainloopSm100TmaUmmaWarpSpecializedILi4ELi2ELi4ENS5_IJNS4_1CILi2EEENSA_ILi1EEESC_EEEEENS5_IJNSA_ILi128EEESF_NSA_ILi64EEEEEEaNS5_IJlSC_lEEEaSI_NS4_8TiledMMAINS4_8MMA_AtomIJNS4_21SM100_MMA_S8_2x1SM_SSIaaiLi128ELi128ELNS4_4UMMA5MajorE0ELSN_0ELNSM_8SaturateE0EEEEEENS4_6LayoutINS5_IJSC_SC_SC_EEENS5_IJNSA_ILi0EEEST_ST_EEEEENS5_IJNS4_10UnderscoreESW_SW_EEEEENS4_18SM100_TMA_2SM_LOADENS4_14ComposedLayoutINS4_7SwizzleILi2ELi4ELi3EEENS4_18smem_ptr_flag_bitsILi8EEENSR_INS5_IJNSA_ILi8EEESG_EEENS5_IJSG_SC_EEEEEEEvNS4_8identityESZ_S19_vS1A_EENS_8epilogue10collective18CollectiveEpilogueINS1C_23Sm100TmaWarpSpecializedILi2ELi2ELi32ELb0ELb0EEEJNS5_IJSG_SF_SG_EEENS5_IJNSR_ISG_SC_EENSR_INS5_IJNSA_ILi32EEESB_EEENS5_IJSC_SG_EEEEEEEEaSI_aSI_NS1C_6fusion15FusionCallbacksIS1G_NS1O_17LinearCombinationIaiaiLNS_15FloatRoundStyleE2EEES1H_S1N_JEEENS4_5SM1004TMEM4LOAD26SM100_TMEM_LOAD_32dp32b32xENS4_13SM90_TMA_LOADENS10_INS11_ILi1ELi4ELi3EEES14_NSR_INS5_IJS15_S1J_EEENS5_IJS1J_SC_EEEEEEENS4_39AutoVectorizingCopyWithAssumedAlignmentILi128EEENS4_14SM90_TMA_STOREES23_S25_S25_EEEvvEEEEvNT_6ParamsE) ;  /* 0xffffff7802cc7950 */ /* 0x000fea0003c3ffff */
.L_x_162:
[----:B------:R-:W-:-:S00]  /*84d0*/  BRA `(.L_x_162) ;  /* 0xfffffffc00fc7947 */ /* 0x000fc0000383ffff */
[----:B------:R-:W-:-:S00]  /*84e0*/  NOP ;  /* 0x0000000000007918 */ /* 0x000fc00000000000 */
        /* <DEDUP_REMOVED lines=9> */
.L_x_163:


//--------------------- .nv.global.init           --------------------------
	.section	.nv.global.init,"aw",@progbits
.nv.global.init:
	.type		$str$27,@object
	.size		$str$27,($str$28 - $str$27)
$str$27:
        /*0000*/ 	.byte	0x28, 0x61, 0x64, 0x64, 0x72, 0x65, 0x73, 0x73, 0x20, 0x26, 0x20, 0x6d, 0x61, 0x73, 0x6b, 0x29
        /*0010*/ 	.byte	0x20, 0x3d, 0x3d, 0x20, 0x30, 0x00
	.type		$str$28,@object
	.size		$str$28,($str$26 - $str$28)
$str$28:
        /*0016*/ 	.byte	0x2f, 0x74, 0x6d, 0x70, 0x2f, 0x63, 0x75, 0x74, 0x6c, 0x61, 0x73, 0x73, 0x5f, 0x73, 0x77, 0x65
        /*0026*/ 	.byte	0x65, 0x70, 0x5f, 0x73, 0x72, 0x63, 0x2f, 0x69, 0x6e, 0x63, 0x6c, 0x75, 0x64, 0x65, 0x2f, 0x63
        /*0036*/ 	.byte	0x75, 0x74, 0x65, 0x2f, 0x70, 0x6f, 0x69, 0x6e, 0x74, 0x65, 0x72, 0x5f, 0x66, 0x6c, 0x61, 0x67
        /*0046*/ 	.byte	0x67, 0x65, 0x64, 0x2e, 0x68, 0x70, 0x70, 0x00
	.type		$str$26,@object
	.size		$str$26,($str$25 - $str$26)
$str$26:
        /*004e*/ 	.byte	0x2f, 0x74, 0x6d, 0x70, 0x2f, 0x63, 0x75, 0x74, 0x6c, 0x61, 0x73, 0x73, 0x5f, 0x73, 0x77, 0x65
        /*005e*/ 	.byte	0x65, 0x70, 0x5f, 0x73, 0x72, 0x63, 0x2f, 0x69, 0x6e, 0x63, 0x6c, 0x75, 0x64, 0x65, 0x2f, 0x63
        /*006e*/ 	.byte	0x75, 0x74, 0x65, 0x2f, 0x61, 0x74, 0x6f, 0x6d, 0x2f, 0x63, 0x6f, 0x70, 0x79, 0x5f, 0x74, 0x72
        /*007e*/ 	.byte	0x61, 0x69, 0x74, 0x73, 0x5f, 0x73, 0x6d, 0x31, 0x30, 0x30, 0x2e, 0x68, 0x70, 0x70, 0x00
	.type		$str$25,@object
	.size		$str$25,(__unnamed_1 - $str$25)
$str$25:
        /*008d*/ 	.byte	0x28, 0x28, 0x75, 0x69, 0x6e, 0x74, 0x33, 0x32, 0x5f, 0x74, 0x28, 0x74, 0x68, 0x72, 0x65, 0x61
        /*009d*/ 	.byte	0x64, 0x49, 0x64, 0x78, 0x2e, 0x78, 0x29, 0x20, 0x2f, 0x20, 0x33, 0x32, 0x29, 0x20, 0x25, 0x20
        /*00ad*/ 	.byte	0x34, 0x29, 0x20, 0x3d, 0x3d, 0x20, 0x28, 0x28, 0x28, 0x74, 0x6d, 0x65, 0x6d, 0x5f, 0x61, 0x64
        /*00bd*/ 	.byte	0x64, 0x72, 0x20, 0x3e, 0x3e, 0x20, 0x31, 0x36, 0x29, 0x20, 0x2f, 0x20, 0x33, 0x32, 0x29, 0x20
        /*00cd*/ 	.byte	0x25, 0x20, 0x34, 0x29, 0x00
	.type		__unnamed_1,@object
	.size		__unnamed_1,(__unnamed_2 - __unnamed_1)
__unnamed_1:
        /*00d2*/ 	.byte	0x61, 0x75, 0x74, 0x6f, 0x20, 0x63, 0x75, 0x74, 0x65, 0x3a, 0x3a, 0x61, 0x73, 0x5f, 0x70, 0x6f
        /* <DEDUP_REMOVED lines=24> */
        /*0262*/ 	.byte	0x3e, 0x3e, 0x5d, 0x00
	.type		__unnamed_2,@object
	.size		__unnamed_2,(.L_2 - __unnamed_2)
__unnamed_2:
        /* <DEDUP_REMOVED lines=41> */
.L_2:


//--------------------- .nv.shared._ZN7cutlass13device_kernelINS_4gemm6kernel13GemmUniversalIN4cute5tupleIJiiiiEEENS1_10collective13CollectiveMmaINS1_35MainloopSm100TmaUmmaWarpSpecializedILi4ELi2ELi4ENS5_IJNS4_1CILi2EEENSA_ILi1EEESC_EEEEENS5_IJNSA_ILi128EEESF_NSA_ILi64EEEEEEaNS5_IJlSC_lEEEaSI_NS4_8TiledMMAINS4_8MMA_AtomIJNS4_21SM100_MMA_S8_2x1SM_SSIaaiLi128ELi128ELNS4_4UMMA5MajorE0ELSN_0ELNSM_8SaturateE0EEEEEENS4_6LayoutINS5_IJSC_SC_SC_EEENS5_IJNSA_ILi0EEEST_ST_EEEEENS5_IJNS4_10UnderscoreESW_SW_EEEEENS4_18SM100_TMA_2SM_LOADENS4_14ComposedLayoutINS4_7SwizzleILi2ELi4ELi3EEENS4_18smem_ptr_flag_bitsILi8EEENSR_INS5_IJNSA_ILi8EEESG_EEENS5_IJSG_SC_EEEEEEEvNS4_8identityESZ_S19_vS1A_EENS_8epilogue10collective18CollectiveEpilogueINS1C_23Sm100TmaWarpSpecializedILi2ELi2ELi32ELb0ELb0EEEJNS5_IJSG_SF_SG_EEENS5_IJNSR_ISG_SC_EENSR_INS5_IJNSA_ILi32EEESB_EEENS5_IJSC_SG_EEEEEEEEaSI_aSI_NS1C_6fusion15FusionCallbacksIS1G_NS1O_17LinearCombinationIaiaiLNS_15FloatRoundStyleE2EEES1H_S1N_JEEENS4_5SM1004TMEM4LOAD26SM100_TMEM_LOAD_32dp32b32xENS4_13SM90_TMA_LOADENS10_INS11_ILi1ELi4ELi3EEES14_NSR_INS5_IJS15_S1J_EEENS5_IJS1J_SC_EEEEEEENS4_39AutoVectorizingCopyWithAssumedAlignmentILi128EEENS4_14SM90_TMA_STOREES23_S25_S25_EEEvvEEEEvNT_6ParamsE --------------------------
	.section	.nv.shared._ZN7cutlass13device_kernelINS_4gemm6kernel13GemmUniversalIN4cute5tupleIJiiiiEEENS1_10collective13CollectiveMmaINS1_35MainloopSm100TmaUmmaWarpSpecializedILi4ELi2ELi4ENS5_IJNS4_1CILi2EEENSA_ILi1EEESC_EEEEENS5_IJNSA_ILi128EEESF_NSA_ILi64EEEEEEaNS5_IJlSC_lEEEaSI_NS4_8TiledMMAINS4_8MMA_AtomIJNS4_21SM100_MMA_S8_2x1SM_SSIaaiLi128ELi128ELNS4_4UMMA5MajorE0ELSN_0ELNSM_8SaturateE0EEEEEENS4_6LayoutINS5_IJSC_SC_SC_EEENS5_IJNSA_ILi0EEEST_ST_EEEEENS5_IJNS4_10UnderscoreESW_SW_EEEEENS4_18SM100_TMA_2SM_LOADENS4_14ComposedLayoutINS4_7SwizzleILi2ELi4ELi3EEENS4_18smem_ptr_flag_bitsILi8EEENSR_INS5_IJNSA_ILi8EEESG_EEENS5_IJSG_SC_EEEEEEEvNS4_8identityESZ_S19_vS1A_EENS_8epilogue10collective18CollectiveEpilogueINS1C_23Sm100TmaWarpSpecializedILi2ELi2ELi32ELb0ELb0EEEJNS5_IJSG_SF_SG_EEENS5_IJNSR_ISG_SC_EENSR_INS5_IJNSA_ILi32EEESB_EEENS5_IJSC_SG_EEEEEEEEaSI_aSI_NS1C_6fusion15FusionCallbacksIS1G_NS1O_17LinearCombinationIaiaiLNS_15FloatRoundStyleE2EEES1H_S1N_JEEENS4_5SM1004TMEM4LOAD26SM100_TMEM_LOAD_32dp32b32xENS4_13SM90_TMA_LOADENS10_INS11_ILi1ELi4ELi3EEES14_NSR_INS5_IJS15_S1J_EEENS5_IJS1J_SC_EEEEEEENS4_39AutoVectorizingCopyWithAssumedAlignmentILi128EEENS4_14SM90_TMA_STOREES23_S25_S25_EEEvvEEEEvNT_6ParamsE,"aw",@nobits
	.sectionflags	@""
	.align	16
	.zero		1024


//--------------------- .nv.shared.reserved.0     --------------------------
	.section	.nv.shared.reserved.0,"aw",@nobits
	.weak		__nv_reservedSMEM_offset_0_alias
	.size		__nv_reservedSMEM_offset_0_alias, 0, 64
	.other		__nv_reservedSMEM_offset_0_alias,@"STO_CUDA_RESERVED_SHARED STV_DEFAULT"
__nv_reservedSMEM_offset_0_alias:
	.zero		0
.nv.shared.reserved.0:
	.zero		64
	.weak		__nv_reservedSMEM_tcgen05_partition
	.type		__nv_reservedSMEM_tcgen05_partition,@object
	.size		__nv_reservedSMEM_tcgen05_partition,(.L_0 - __nv_reservedSMEM_tcgen05_partition)
__nv_reservedSMEM_tcgen05_partition:
	.zero		32
.L_0:


//--------------------- .nv.global                --------------------------
	.section	.nv.global,"aw",@nobits
.nv.global:
	.type		_ZN40_INTERNAL_2423031b_4_k_cu_cbe56772_105444cute1_E,@object
	.size		_ZN40_INTERNAL_2423031b_4_k_cu_cbe56772_105444cute1_E,(_ZN40_INTERNAL_2423031b_4_k_cu_cbe56772_105444cuda3std3__45__cpo6cbeginE - _ZN40_INTERNAL_2423031b_4_k_cu_cbe56772_105444cute1_E)
_ZN40_INTERNAL_2423031b_4_k_cu_cbe56772_105444cute1_E:
	.zero		1
	.type		_ZN40_INTERNAL_2423031b_4_k_cu_cbe56772_105444cuda3std3__45__cpo6cbeginE,@object
	.size		_ZN40_INTERNAL_2423031b_4_k_cu_cbe56772_105444cuda3std3__45__cpo6cbeginE,(_ZN40_INTERNAL_2423031b_4_k_cu_cbe56772_105444cuda3std3__48in_placeE - _ZN40_INTERNAL_2423031b_4_k_cu_cbe56772_105444cuda3std3__45__cpo6cbeginE)
_ZN40_INTERNAL_2423031b_4_k_cu_cbe56772_105444cuda3std3__45__cpo6cbeginE:
	.zero		1
	.type		_ZN40_INTERNAL_2423031b_4_k_cu_cbe56772_105444cuda3std3__48in_placeE,@object
	.size		_ZN40_INTERNAL_2423031b_4_k_cu_cbe56772_105444cuda3std3__48in_placeE,(_ZN40_INTERNAL_2423031b_4_k_cu_cbe56772_105444cuda3std6ranges3__45__cpo9iter_moveE - _ZN40_INTERNAL_2423031b_4_k_cu_cbe56772_105444cuda3std3__48in_placeE)
_ZN40_INTERNAL_2423031b_4_k_cu_cbe56772_105444cuda3std3__48in_placeE:
	.zero		1
	.type		_ZN40_INTERNAL_2423031b_4_k_cu_cbe56772_105444cuda3std6ranges3__45__cpo9iter_moveE,@object
	.size		_ZN40_INTERNAL_2423031b_4_k_cu_cbe56772_105444cuda3std6ranges3__45__cpo9iter_moveE,(_ZN40_INTERNAL_2423031b_4_k_cu_cbe56772_105444cuda3std3__45__cpo5beginE - _ZN40_INTERNAL_2423031b_4_k_cu_cbe56772_105444cuda3std6ranges3__45__cpo9iter_moveE)
_ZN40_INTERNAL_2423031b_4_k_cu_cbe56772_105444cuda3std6ranges3__45__cpo9iter_moveE:
	.zero		1
	.type		_ZN40_INTERNAL_2423031b_4_k_cu_cbe56772_105444cuda3std3__45__cpo5beginE,@object
	.size		_ZN40_INTERNAL_2423031b_4_k_cu_cbe56772_105444cuda3std3__45__cpo5beginE,(_ZN40_INTERNAL_2423031b_4_k_cu_cbe56772_105444cuda3std3__442_GLOBAL__N__2423031b_4_k_cu_cbe56772_105446ignoreE - _ZN40_INTERNAL_2423031b_4_k_cu_cbe56772_105444cuda3std3__45__cpo5beginE)
_ZN40_INTERNAL_2423031b_4_k_cu_cbe56772_105444cuda3std3__45__cpo5beginE:
	.zero		1
	.type		_ZN40_INTERNAL_2423031b_4_k_cu_cbe56772_105444cuda3std3__442_GLOBAL__N__2423031b_4_k_cu_cbe56772_105446ignoreE,@object
	.size		_ZN40_INTERNAL_2423031b_4_k_cu_cbe56772_105444cuda3std3__442_GLOBAL__N__2423031b_4_k_cu_cbe56772_105446ignoreE,(_ZN40_INTERNAL_2423031b_4_k_cu_cbe56772_105444cute7productE - _ZN40_INTERNAL_2423031b_4_k_cu_cbe56772_105444cuda3std3__442_GLOBAL__N__2423031b_4_k_cu_cbe56772_105446ignoreE)
_ZN40_INTERNAL_2423031b_4_k_cu_cbe56772_105444cuda3std3__442_GLOBAL__N__2423031b_4_k_cu_cbe56772_105446ignoreE:
	.zero		1
	.type		_ZN40_INTERNAL_2423031b_4_k_cu_cbe56772_105444cute7productE,@object
	.size		_ZN40_INTERNAL_2423031b_4_k_cu_cbe56772_105444cute7productE,(_ZN40_INTERNAL_2423031b_4_k_cu_cbe56772_105444cuda3std3__45__cpo3endE - _ZN40_INTERNAL_2423031b_4_k_cu_cbe56772_105444cute7productE)
_ZN40_INTERNAL_2423031b_4_k_cu_cbe56772_105444cute7productE:
	.zero		1
	.type		_ZN40_INTERNAL_2423031b_4_k_cu_cbe56772_105444cuda3std3__45__cpo3endE,@object
	.size		_ZN40_INTERNAL_2423031b_4_k_cu_cbe56772_105444cuda3std3__45__cpo3endE,(_ZN40_INTERNAL_2423031b_4_k_cu_cbe56772_105444cuda3std3__419piecewise_constructE - _ZN40_INTERNAL_2423031b_4_k_cu_cbe56772_105444cuda3std3__45__cpo3endE)
_ZN40_INTERNAL_2423031b_4_k_cu_cbe56772_105444cuda3std3__45__cpo3endE:
	.zero		1
	.type		_ZN40_INTERNAL_2423031b_4_k_cu_cbe56772_105444cuda3std3__419piecewise_constructE,@object
	.size		_ZN40_INTERNAL_2423031b_4_k_cu_cbe56772_105444cuda3std3__419piecewise_constructE,(_ZN40_INTERNAL_2423031b_4_k_cu_cbe56772_105444cuda3std3__45__cpo4cendE - _ZN40_INTERNAL_2423031b_4_k_cu_cbe56772_105444cuda3std3__419piecewise_constructE)
_ZN40_INTERNAL_2423031b_4_k_cu_cbe56772_105444cuda3std3__419piecewise_constructE:
	.zero		1
	.type		_ZN40_INTERNAL_2423031b_4_k_cu_cbe56772_105444cuda3std3__45__cpo4cendE,@object
	.size		_ZN40_INTERNAL_2423031b_4_k_cu_cbe56772_105444cuda3std3__45__cpo4cendE,(_ZN40_INTERNAL_2423031b_4_k_cu_cbe56772_105444cuda3std6ranges3__45__cpo4swapE - _ZN40_INTERNAL_2423031b_4_k_cu_cbe56772_105444cuda3std3__45__cpo4cendE)
_ZN40_INTERNAL_2423031b_4_k_cu_cbe56772_105444cuda3std3__45__cpo4cendE:
	.zero		1
	.type		_ZN40_INTERNAL_2423031b_4_k_cu_cbe56772_105444cuda3std6ranges3__45__cpo4swapE,@object
	.size		_ZN40_INTERNAL_2423031b_4_k_cu_cbe56772_105444cuda3std6ranges3__45__cpo4swapE,(.L_10 - _ZN40_INTERNAL_2423031b_4_k_cu_cbe56772_105444cuda3std6ranges3__45__cpo4swapE)
_ZN40_INTERNAL_2423031b_4_k_cu_cbe56772_105444cuda3std6ranges3__45__cpo4swapE:
	.zero		1
.L_10:


//--------------------- .nv.constant0._ZN7cutlass13device_kernelINS_4gemm6kernel13GemmUniversalIN4cute5tupleIJiiiiEEENS1_10collective13CollectiveMmaINS1_35MainloopSm100TmaUmmaWarpSpecializedILi4ELi2ELi4ENS5_IJNS4_1CILi2EEENSA_ILi1EEESC_EEEEENS5_IJNSA_ILi128EEESF_NSA_ILi64EEEEEEaNS5_IJlSC_lEEEaSI_NS4_8TiledMMAINS4_8MMA_AtomIJNS4_21SM100_MMA_S8_2x1SM_SSIaaiLi128ELi128ELNS4_4UMMA5MajorE0ELSN_0ELNSM_8SaturateE0EEEEEENS4_6LayoutINS5_IJSC_SC_SC_EEENS5_IJNSA_ILi0EEEST_ST_EEEEENS5_IJNS4_10UnderscoreESW_SW_EEEEENS4_18SM100_TMA_2SM_LOADENS4_14ComposedLayoutINS4_7SwizzleILi2ELi4ELi3EEENS4_18smem_ptr_flag_bitsILi8EEENSR_INS5_IJNSA_ILi8EEESG_EEENS5_IJSG_SC_EEEEEEEvNS4_8identityESZ_S19_vS1A_EENS_8epilogue10collective18CollectiveEpilogueINS1C_23Sm100TmaWarpSpecializedILi2ELi2ELi32ELb0ELb0EEEJNS5_IJSG_SF_SG_EEENS5_IJNSR_ISG_SC_EENSR_INS5_IJNSA_ILi32EEESB_EEENS5_IJSC_SG_EEEEEEEEaSI_aSI_NS1C_6fusion15FusionCallbacksIS1G_NS1O_17LinearCombinationIaiaiLNS_15FloatRoundStyleE2EEES1H_S1N_JEEENS4_5SM1004TMEM4LOAD26SM100_TMEM_LOAD_32dp32b32xENS4_13SM90_TMA_LOADENS10_INS11_ILi1ELi4ELi3EEES14_NSR_INS5_IJS15_S1J_EEENS5_IJS1J_SC_EEEEEEENS4_39AutoVectorizingCopyWithAssumedAlignmentILi128EEENS4_14SM90_TMA_STOREES23_S25_S25_EEEvvEEEEvNT_6ParamsE --------------------------
	.section	.nv.constant0._ZN7cutlass13device_kernelINS_4gemm6kernel13GemmUniversalIN4cute5tupleIJiiiiEEENS1_10collective13CollectiveMmaINS1_35MainloopSm100TmaUmmaWarpSpecializedILi4ELi2ELi4ENS5_IJNS4_1CILi2EEENSA_ILi1EEESC_EEEEENS5_IJNSA_ILi128EEESF_NSA_ILi64EEEEEEaNS5_IJlSC_lEEEaSI_NS4_8TiledMMAINS4_8MMA_AtomIJNS4_21SM100_MMA_S8_2x1SM_SSIaaiLi128ELi128ELNS4_4UMMA5MajorE0ELSN_0ELNSM_8SaturateE0EEEEEENS4_6LayoutINS5_IJSC_SC_SC_EEENS5_IJNSA_ILi0EEEST_ST_EEEEENS5_IJNS4_10UnderscoreESW_SW_EEEEENS4_18SM100_TMA_2SM_LOADENS4_14ComposedLayoutINS4_7SwizzleILi2ELi4ELi3EEENS4_18smem_ptr_flag_bitsILi8EEENSR_INS5_IJNSA_ILi8EEESG_EEENS5_IJSG_SC_EEEEEEEvNS4_8identityESZ_S19_vS1A_EENS_8epilogue10collective18CollectiveEpilogueINS1C_23Sm100TmaWarpSpecializedILi2ELi2ELi32ELb0ELb0EEEJNS5_IJSG_SF_SG_EEENS5_IJNSR_ISG_SC_EENSR_INS5_IJNSA_ILi32EEESB_EEENS5_IJSC_SG_EEEEEEEEaSI_aSI_NS1C_6fusion15FusionCallbacksIS1G_NS1O_17LinearCombinationIaiaiLNS_15FloatRoundStyleE2EEES1H_S1N_JEEENS4_5SM1004TMEM4LOAD26SM100_TMEM_LOAD_32dp32b32xENS4_13SM90_TMA_LOADENS10_INS11_ILi1ELi4ELi3EEES14_NSR_INS5_IJS15_S1J_EEENS5_IJS1J_SC_EEEEEEENS4_39AutoVectorizingCopyWithAssumedAlignmentILi128EEENS4_14SM90_TMA_STOREES23_S25_S25_EEEvvEEEEvNT_6ParamsE,"a",@progbits
	.sectionflags	@""
	.align	4
.nv.constant0._ZN7cutlass13device_kernelINS_4gemm6kernel13GemmUniversalIN4cute5tupleIJiiiiEEENS1_10collective13CollectiveMmaINS1_35MainloopSm100TmaUmmaWarpSpecializedILi4ELi2ELi4ENS5_IJNS4_1CILi2EEENSA_ILi1EEESC_EEEEENS5_IJNSA_ILi128EEESF_NSA_ILi64EEEEEEaNS5_IJlSC_lEEEaSI_NS4_8TiledMMAINS4_8MMA_AtomIJNS4_21SM100_MMA_S8_2x1SM_SSIaaiLi128ELi128ELNS4_4UMMA5MajorE0ELSN_0ELNSM_8SaturateE0EEEEEENS4_6LayoutINS5_IJSC_SC_SC_EEENS5_IJNSA_ILi0EEEST_ST_EEEEENS5_IJNS4_10UnderscoreESW_SW_EEEEENS4_18SM100_TMA_2SM_LOADENS4_14ComposedLayoutINS4_7SwizzleILi2ELi4ELi3EEENS4_18smem_ptr_flag_bitsILi8EEENSR_INS5_IJNSA_ILi8EEESG_EEENS5_IJSG_SC_EEEEEEEvNS4_8identityESZ_S19_vS1A_EENS_8epilogue10collective18CollectiveEpilogueINS1C_23Sm100TmaWarpSpecializedILi2ELi2ELi32ELb0ELb0EEEJNS5_IJSG_SF_SG_EEENS5_IJNSR_ISG_SC_EENSR_INS5_IJNSA_ILi32EEESB_EEENS5_IJSC_SG_EEEEEEEEaSI_aSI_NS1C_6fusion15FusionCallbacksIS1G_NS1O_17LinearCombinationIaiaiLNS_15FloatRoundStyleE2EEES1H_S1N_JEEENS4_5SM1004TMEM4LOAD26SM100_TMEM_LOAD_32dp32b32xENS4_13SM90_TMA_LOADENS10_INS11_ILi1ELi4ELi3EEES14_NSR_INS5_IJS15_S1J_EEENS5_IJS1J_SC_EEEEEEENS4_39AutoVectorizingCopyWithAssumedAlignmentILi128EEENS4_14SM90_TMA_STOREES23_S25_S25_EEEvvEEEEvNT_6ParamsE:
	.zero		2944


//--------------------- SYMBOLS --------------------------

	.type		.nv.reservedSmem.offset0,@object
	.size		.nv.reservedSmem.offset0,0x4
	.type		.nv.reservedSmem.cap,@object
	.size		.nv.reservedSmem.cap,0x4
	.type		__assertfail,@function
